//
// Generated by NVIDIA NVVM Compiler
//
// Compiler Build ID: CL-36424714
// Cuda compilation tools, release 13.0, V13.0.88
// Based on NVVM 20.0.0
//

.version 9.0
.target sm_100
.address_size 64

	// .globl	_Z13events_kernelPdS_iidS_S_
.func  (.param .b64 func_retval0) __internal_accurate_pow
(
	.param .b64 __internal_accurate_pow_param_0,
	.param .b64 __internal_accurate_pow_param_1
)
;
.global .align 4 .b8 precalc_xorwow_matrix[102400];
.global .align 4 .b8 precalc_xorwow_offset_matrix[102400];
.global .align 4 .b8 mrg32k3aM1[2304];
.global .align 4 .b8 mrg32k3aM2[2304];
.global .align 4 .b8 mrg32k3aM1SubSeq[2016];
.global .align 4 .b8 mrg32k3aM2SubSeq[2016];
.global .align 4 .b8 mrg32k3aM1Seq[2304];
.global .align 4 .b8 mrg32k3aM2Seq[2304];
.const .align 8 .b8 __cr_lgamma_table[72];

.visible .entry _Z13events_kernelPdS_iidS_S_(
	.param .u64 .ptr .align 1 _Z13events_kernelPdS_iidS_S__param_0,
	.param .u64 .ptr .align 1 _Z13events_kernelPdS_iidS_S__param_1,
	.param .u32 _Z13events_kernelPdS_iidS_S__param_2,
	.param .u32 _Z13events_kernelPdS_iidS_S__param_3,
	.param .f64 _Z13events_kernelPdS_iidS_S__param_4,
	.param .u64 .ptr .align 1 _Z13events_kernelPdS_iidS_S__param_5,
	.param .u64 .ptr .align 1 _Z13events_kernelPdS_iidS_S__param_6
)
{
	.reg .pred 	%p<137>;
	.reg .b32 	%r<203>;
	.reg .b32 	%f<7>;
	.reg .b64 	%rd<47>;
	.reg .b64 	%fd<303>;

	ld.param.u64 	%rd9, [_Z13events_kernelPdS_iidS_S__param_0];
	ld.param.u64 	%rd10, [_Z13events_kernelPdS_iidS_S__param_1];
	ld.param.u32 	%r39, [_Z13events_kernelPdS_iidS_S__param_2];
	ld.param.u32 	%r40, [_Z13events_kernelPdS_iidS_S__param_3];
	ld.param.f64 	%fd91, [_Z13events_kernelPdS_iidS_S__param_4];
	ld.param.u64 	%rd11, [_Z13events_kernelPdS_iidS_S__param_5];
	ld.param.u64 	%rd12, [_Z13events_kernelPdS_iidS_S__param_6];
	cvta.to.global.u64 	%rd1, %rd9;
	cvta.to.global.u64 	%rd2, %rd12;
	cvta.to.global.u64 	%rd3, %rd11;
	cvta.to.global.u64 	%rd4, %rd10;
	mov.u32 	%r41, %ctaid.x;
	mov.u32 	%r42, %tid.x;
	mov.u32 	%r43, %ntid.x;
	mad.lo.s32 	%r198, %r41, %r43, %r42;
	mov.u32 	%r44, %nctaid.x;
	mul.lo.s32 	%r2, %r43, %r44;
	cvt.rn.f64.s32 	%fd92, %r39;
	mov.f64 	%fd93, 0d4016914D24534249;
	{
	.reg .b32 %temp; 
	mov.b64 	{%temp, %r45}, %fd93;
	}
	{
	.reg .b32 %temp; 
	mov.b64 	{%temp, %r46}, %fd92;
	}
	shr.u32 	%r47, %r46, 20;
	and.b32  	%r48, %r47, 2047;
	add.s32 	%r49, %r48, -1012;
	mov.b64 	%rd13, %fd92;
	shl.b64 	%rd14, %rd13, %r49;
	setp.eq.s64 	%p2, %rd14, -9223372036854775808;
	{ // callseq 0, 0
	.param .b64 param0;
	st.param.f64 	[param0], 0d4016914D24534249;
	.param .b64 param1;
	st.param.f64 	[param1], %fd92;
	.param .b64 retval0;
	call.uni (retval0), 
	__internal_accurate_pow, 
	(
	param0, 
	param1
	);
	ld.param.f64 	%fd94, [retval0];
	} // callseq 0
	setp.lt.s32 	%p3, %r45, 0;
	neg.f64 	%fd96, %fd94;
	selp.f64 	%fd97, %fd96, %fd94, %p2;
	selp.f64 	%fd98, %fd97, %fd94, %p3;
	setp.eq.s32 	%p4, %r39, 0;
	selp.f64 	%fd1, 0d3FF0000000000000, %fd98, %p4;
	setp.ge.s32 	%p5, %r198, %r40;
	@%p5 bra 	$L__BB0_77;
	setp.lt.s32 	%p6, %r39, 1;
	mov.f64 	%fd99, 0d4000000000000000;
	{
	.reg .b32 %temp; 
	mov.b64 	{%temp, %r3}, %fd99;
	}
	and.b32  	%r4, %r3, 2146435072;
	setp.eq.s32 	%p7, %r4, 1062207488;
	setp.lt.s32 	%p8, %r3, 0;
	selp.b32 	%r5, 0, 2146435072, %p8;
	and.b32  	%r50, %r3, 2147483647;
	setp.ne.s32 	%p9, %r50, 1071644672;
	and.pred  	%p1, %p7, %p9;
	or.b32  	%r6, %r5, -2147483648;
	@%p6 bra 	$L__BB0_54;
	and.b32  	%r7, %r39, 3;
$L__BB0_3:
	setp.lt.u32 	%p48, %r39, 4;
	mul.wide.u32 	%rd32, %r198, 8;
	add.s64 	%rd33, %rd4, %rd32;
	ld.global.f64 	%fd2, [%rd33];
	mul.lo.s32 	%r9, %r198, %r39;
	mov.f64 	%fd298, 0d0000000000000000;
	mov.b32 	%r200, 0;
	@%p48 bra 	$L__BB0_26;
	and.b32  	%r112, %r39, 2147483644;
	neg.s32 	%r199, %r112;
	mul.wide.u32 	%rd34, %r9, 8;
	add.s64 	%rd35, %rd1, %rd34;
	add.s64 	%rd46, %rd35, 16;
	mov.f64 	%fd298, 0d0000000000000000;
$L__BB0_5:
	setp.lt.s32 	%p49, %r3, 0;
	setp.eq.s32 	%p50, %r4, 1062207488;
	ld.global.f64 	%fd177, [%rd46+-16];
	add.f64 	%fd178, %fd177, 0dBFE0000000000000;
	div.rn.f64 	%fd4, %fd178, 0d3FB999999999999A;
	{
	.reg .b32 %temp; 
	mov.b64 	{%temp, %r11}, %fd4;
	}
	abs.f64 	%fd5, %fd4;
	{ // callseq 4, 0
	.param .b64 param0;
	st.param.f64 	[param0], %fd5;
	.param .b64 param1;
	st.param.f64 	[param1], 0d4000000000000000;
	.param .b64 retval0;
	call.uni (retval0), 
	__internal_accurate_pow, 
	(
	param0, 
	param1
	);
	ld.param.f64 	%fd179, [retval0];
	} // callseq 4
	setp.lt.s32 	%p52, %r11, 0;
	neg.f64 	%fd181, %fd179;
	selp.f64 	%fd182, %fd181, %fd179, %p50;
	selp.f64 	%fd183, %fd182, %fd179, %p52;
	setp.eq.f64 	%p53, %fd4, 0d0000000000000000;
	selp.b32 	%r113, %r11, 0, %p50;
	or.b32  	%r114, %r113, 2146435072;
	selp.b32 	%r115, %r114, %r113, %p49;
	mov.b32 	%r116, 0;
	mov.b64 	%fd184, {%r116, %r115};
	selp.f64 	%fd287, %fd184, %fd183, %p53;
	add.f64 	%fd185, %fd4, 0d4000000000000000;
	{
	.reg .b32 %temp; 
	mov.b64 	{%temp, %r117}, %fd185;
	}
	and.b32  	%r118, %r117, 2146435072;
	setp.ne.s32 	%p54, %r118, 2146435072;
	@%p54 bra 	$L__BB0_10;
	setp.nan.f64 	%p55, %fd4, %fd4;
	@%p55 bra 	$L__BB0_9;
	setp.neu.f64 	%p56, %fd5, 0d7FF0000000000000;
	@%p56 bra 	$L__BB0_10;
	selp.b32 	%r119, %r6, %r5, %p1;
	selp.b32 	%r120, %r119, %r5, %p52;
	mov.b32 	%r121, 0;
	mov.b64 	%fd287, {%r121, %r120};
	bra.uni 	$L__BB0_10;
$L__BB0_9:
	mov.f64 	%fd186, 0d4000000000000000;
	add.rn.f64 	%fd287, %fd4, %fd186;
$L__BB0_10:
	setp.eq.f64 	%p61, %fd4, 0d3FF0000000000000;
	selp.f64 	%fd187, 0d3FF0000000000000, %fd287, %p61;
	add.f64 	%fd10, %fd298, %fd187;
	ld.global.f64 	%fd188, [%rd46+-8];
	add.f64 	%fd189, %fd188, 0dBFE0000000000000;
	div.rn.f64 	%fd11, %fd189, 0d3FB999999999999A;
	{
	.reg .b32 %temp; 
	mov.b64 	{%temp, %r12}, %fd11;
	}
	abs.f64 	%fd12, %fd11;
	{ // callseq 5, 0
	.param .b64 param0;
	st.param.f64 	[param0], %fd12;
	.param .b64 param1;
	st.param.f64 	[param1], 0d4000000000000000;
	.param .b64 retval0;
	call.uni (retval0), 
	__internal_accurate_pow, 
	(
	param0, 
	param1
	);
	ld.param.f64 	%fd190, [retval0];
	} // callseq 5
	setp.lt.s32 	%p62, %r12, 0;
	neg.f64 	%fd192, %fd190;
	selp.f64 	%fd193, %fd192, %fd190, %p50;
	selp.f64 	%fd194, %fd193, %fd190, %p62;
	setp.eq.f64 	%p63, %fd11, 0d0000000000000000;
	selp.b32 	%r122, %r12, 0, %p50;
	or.b32  	%r123, %r122, 2146435072;
	selp.b32 	%r124, %r123, %r122, %p49;
	mov.b32 	%r125, 0;
	mov.b64 	%fd195, {%r125, %r124};
	selp.f64 	%fd288, %fd195, %fd194, %p63;
	add.f64 	%fd196, %fd11, 0d4000000000000000;
	{
	.reg .b32 %temp; 
	mov.b64 	{%temp, %r126}, %fd196;
	}
	and.b32  	%r127, %r126, 2146435072;
	setp.ne.s32 	%p64, %r127, 2146435072;
	@%p64 bra 	$L__BB0_15;
	setp.nan.f64 	%p65, %fd11, %fd11;
	@%p65 bra 	$L__BB0_14;
	setp.neu.f64 	%p66, %fd12, 0d7FF0000000000000;
	@%p66 bra 	$L__BB0_15;
	selp.b32 	%r128, %r6, %r5, %p1;
	selp.b32 	%r129, %r128, %r5, %p62;
	mov.b32 	%r130, 0;
	mov.b64 	%fd288, {%r130, %r129};
	bra.uni 	$L__BB0_15;
$L__BB0_14:
	mov.f64 	%fd197, 0d4000000000000000;
	add.rn.f64 	%fd288, %fd11, %fd197;
$L__BB0_15:
	setp.eq.f64 	%p71, %fd11, 0d3FF0000000000000;
	selp.f64 	%fd198, 0d3FF0000000000000, %fd288, %p71;
	add.f64 	%fd17, %fd10, %fd198;
	ld.global.f64 	%fd199, [%rd46];
	add.f64 	%fd200, %fd199, 0dBFE0000000000000;
	div.rn.f64 	%fd18, %fd200, 0d3FB999999999999A;
	{
	.reg .b32 %temp; 
	mov.b64 	{%temp, %r13}, %fd18;
	}
	abs.f64 	%fd19, %fd18;
	{ // callseq 6, 0
	.param .b64 param0;
	st.param.f64 	[param0], %fd19;
	.param .b64 param1;
	st.param.f64 	[param1], 0d4000000000000000;
	.param .b64 retval0;
	call.uni (retval0), 
	__internal_accurate_pow, 
	(
	param0, 
	param1
	);
	ld.param.f64 	%fd201, [retval0];
	} // callseq 6
	setp.lt.s32 	%p72, %r13, 0;
	neg.f64 	%fd203, %fd201;
	selp.f64 	%fd204, %fd203, %fd201, %p50;
	selp.f64 	%fd205, %fd204, %fd201, %p72;
	setp.eq.f64 	%p73, %fd18, 0d0000000000000000;
	selp.b32 	%r131, %r13, 0, %p50;
	or.b32  	%r132, %r131, 2146435072;
	selp.b32 	%r133, %r132, %r131, %p49;
	mov.b32 	%r134, 0;
	mov.b64 	%fd206, {%r134, %r133};
	selp.f64 	%fd289, %fd206, %fd205, %p73;
	add.f64 	%fd207, %fd18, 0d4000000000000000;
	{
	.reg .b32 %temp; 
	mov.b64 	{%temp, %r135}, %fd207;
	}
	and.b32  	%r136, %r135, 2146435072;
	setp.ne.s32 	%p74, %r136, 2146435072;
	@%p74 bra 	$L__BB0_20;
	setp.nan.f64 	%p75, %fd18, %fd18;
	@%p75 bra 	$L__BB0_19;
	setp.neu.f64 	%p76, %fd19, 0d7FF0000000000000;
	@%p76 bra 	$L__BB0_20;
	selp.b32 	%r137, %r6, %r5, %p1;
	selp.b32 	%r138, %r137, %r5, %p72;
	mov.b32 	%r139, 0;
	mov.b64 	%fd289, {%r139, %r138};
	bra.uni 	$L__BB0_20;
$L__BB0_19:
	mov.f64 	%fd208, 0d4000000000000000;
	add.rn.f64 	%fd289, %fd18, %fd208;
$L__BB0_20:
	setp.eq.f64 	%p81, %fd18, 0d3FF0000000000000;
	selp.f64 	%fd209, 0d3FF0000000000000, %fd289, %p81;
	add.f64 	%fd24, %fd17, %fd209;
	ld.global.f64 	%fd210, [%rd46+8];
	add.f64 	%fd211, %fd210, 0dBFE0000000000000;
	div.rn.f64 	%fd25, %fd211, 0d3FB999999999999A;
	{
	.reg .b32 %temp; 
	mov.b64 	{%temp, %r14}, %fd25;
	}
	abs.f64 	%fd26, %fd25;
	{ // callseq 7, 0
	.param .b64 param0;
	st.param.f64 	[param0], %fd26;
	.param .b64 param1;
	st.param.f64 	[param1], 0d4000000000000000;
	.param .b64 retval0;
	call.uni (retval0), 
	__internal_accurate_pow, 
	(
	param0, 
	param1
	);
	ld.param.f64 	%fd212, [retval0];
	} // callseq 7
	setp.lt.s32 	%p82, %r14, 0;
	neg.f64 	%fd214, %fd212;
	selp.f64 	%fd215, %fd214, %fd212, %p50;
	selp.f64 	%fd216, %fd215, %fd212, %p82;
	setp.eq.f64 	%p83, %fd25, 0d0000000000000000;
	selp.b32 	%r140, %r14, 0, %p50;
	or.b32  	%r141, %r140, 2146435072;
	selp.b32 	%r142, %r141, %r140, %p49;
	mov.b32 	%r143, 0;
	mov.b64 	%fd217, {%r143, %r142};
	selp.f64 	%fd290, %fd217, %fd216, %p83;
	add.f64 	%fd218, %fd25, 0d4000000000000000;
	{
	.reg .b32 %temp; 
	mov.b64 	{%temp, %r144}, %fd218;
	}
	and.b32  	%r145, %r144, 2146435072;
	setp.ne.s32 	%p84, %r145, 2146435072;
	@%p84 bra 	$L__BB0_25;
	setp.nan.f64 	%p85, %fd25, %fd25;
	@%p85 bra 	$L__BB0_24;
	setp.neu.f64 	%p86, %fd26, 0d7FF0000000000000;
	@%p86 bra 	$L__BB0_25;
	selp.b32 	%r146, %r6, %r5, %p1;
	selp.b32 	%r147, %r146, %r5, %p82;
	mov.b32 	%r148, 0;
	mov.b64 	%fd290, {%r148, %r147};
	bra.uni 	$L__BB0_25;
$L__BB0_24:
	mov.f64 	%fd219, 0d4000000000000000;
	add.rn.f64 	%fd290, %fd25, %fd219;
$L__BB0_25:
	and.b32  	%r200, %r39, 2147483644;
	setp.eq.f64 	%p88, %fd25, 0d3FF0000000000000;
	selp.f64 	%fd220, 0d3FF0000000000000, %fd290, %p88;
	add.f64 	%fd298, %fd24, %fd220;
	add.s32 	%r199, %r199, 4;
	add.s64 	%rd46, %rd46, 32;
	setp.eq.s32 	%p89, %r199, 0;
	@%p89 bra 	$L__BB0_26;
	bra.uni 	$L__BB0_5;
$L__BB0_26:
	setp.eq.s32 	%p90, %r7, 0;
	@%p90 bra 	$L__BB0_53;
	setp.lt.s32 	%p91, %r3, 0;
	setp.eq.s32 	%p92, %r4, 1062207488;
	add.s32 	%r149, %r200, %r9;
	mul.wide.u32 	%rd36, %r149, 8;
	add.s64 	%rd37, %rd1, %rd36;
	ld.global.f64 	%fd221, [%rd37];
	add.f64 	%fd222, %fd221, 0dBFE0000000000000;
	div.rn.f64 	%fd43, %fd222, 0d3FB999999999999A;
	{
	.reg .b32 %temp; 
	mov.b64 	{%temp, %r21}, %fd43;
	}
	abs.f64 	%fd44, %fd43;
	{ // callseq 8, 0
	.param .b64 param0;
	st.param.f64 	[param0], %fd44;
	.param .b64 param1;
	st.param.f64 	[param1], 0d4000000000000000;
	.param .b64 retval0;
	call.uni (retval0), 
	__internal_accurate_pow, 
	(
	param0, 
	param1
	);
	ld.param.f64 	%fd223, [retval0];
	} // callseq 8
	setp.lt.s32 	%p94, %r21, 0;
	neg.f64 	%fd225, %fd223;
	selp.f64 	%fd226, %fd225, %fd223, %p92;
	selp.f64 	%fd227, %fd226, %fd223, %p94;
	setp.eq.f64 	%p95, %fd43, 0d0000000000000000;
	selp.b32 	%r150, %r21, 0, %p92;
	or.b32  	%r151, %r150, 2146435072;
	selp.b32 	%r152, %r151, %r150, %p91;
	mov.b32 	%r153, 0;
	mov.b64 	%fd228, {%r153, %r152};
	selp.f64 	%fd295, %fd228, %fd227, %p95;
	add.f64 	%fd229, %fd43, 0d4000000000000000;
	{
	.reg .b32 %temp; 
	mov.b64 	{%temp, %r154}, %fd229;
	}
	and.b32  	%r155, %r154, 2146435072;
	setp.ne.s32 	%p96, %r155, 2146435072;
	@%p96 bra 	$L__BB0_40;
	setp.nan.f64 	%p97, %fd43, %fd43;
	@%p97 bra 	$L__BB0_39;
	setp.neu.f64 	%p98, %fd44, 0d7FF0000000000000;
	@%p98 bra 	$L__BB0_40;
	selp.b32 	%r156, %r6, %r5, %p1;
	selp.b32 	%r157, %r156, %r5, %p94;
	mov.b32 	%r158, 0;
	mov.b64 	%fd295, {%r158, %r157};
	bra.uni 	$L__BB0_40;
$L__BB0_31:
	setp.gt.f64 	%p124, %fd298, 0d0000000000000000;
	mov.f64 	%fd271, 0d7FF0000000000000;
	sub.f64 	%fd272, %fd271, %fd298;
	selp.f64 	%fd291, 0d0000000000000000, %fd272, %p124;
	setp.geu.f32 	%p125, %f1, 0f40874800;
	@%p125 bra 	$L__BB0_33;
	shr.u32 	%r180, %r24, 31;
	add.s32 	%r181, %r24, %r180;
	shr.s32 	%r182, %r181, 1;
	shl.b32 	%r183, %r182, 20;
	add.s32 	%r184, %r26, %r183;
	mov.b64 	%fd273, {%r25, %r184};
	sub.s32 	%r185, %r24, %r182;
	shl.b32 	%r186, %r185, 20;
	add.s32 	%r187, %r186, 1072693248;
	mov.b32 	%r188, 0;
	mov.b64 	%fd274, {%r188, %r187};
	mul.f64 	%fd291, %fd274, %fd273;
$L__BB0_33:
	setp.lt.s32 	%p126, %r3, 0;
	setp.eq.s32 	%p127, %r4, 1062207488;
	mul.f64 	%fd275, %fd1, %fd291;
	mul.f64 	%fd276, %fd91, %fd2;
	mul.f64 	%fd35, %fd276, %fd275;
	mul.wide.u32 	%rd42, %r198, 8;
	add.s64 	%rd43, %rd3, %rd42;
	st.global.f64 	[%rd43], %fd35;
	{
	.reg .b32 %temp; 
	mov.b64 	{%temp, %r17}, %fd35;
	}
	abs.f64 	%fd36, %fd35;
	{ // callseq 11, 0
	.param .b64 param0;
	st.param.f64 	[param0], %fd36;
	.param .b64 param1;
	st.param.f64 	[param1], 0d4000000000000000;
	.param .b64 retval0;
	call.uni (retval0), 
	__internal_accurate_pow, 
	(
	param0, 
	param1
	);
	ld.param.f64 	%fd277, [retval0];
	} // callseq 11
	setp.lt.s32 	%p129, %r17, 0;
	neg.f64 	%fd279, %fd277;
	selp.f64 	%fd280, %fd279, %fd277, %p127;
	selp.f64 	%fd281, %fd280, %fd277, %p129;
	setp.eq.f64 	%p130, %fd35, 0d0000000000000000;
	selp.b32 	%r189, %r17, 0, %p127;
	or.b32  	%r190, %r189, 2146435072;
	selp.b32 	%r191, %r190, %r189, %p126;
	mov.b32 	%r192, 0;
	mov.b64 	%fd282, {%r192, %r191};
	selp.f64 	%fd292, %fd282, %fd281, %p130;
	add.f64 	%fd283, %fd35, 0d4000000000000000;
	{
	.reg .b32 %temp; 
	mov.b64 	{%temp, %r193}, %fd283;
	}
	and.b32  	%r194, %r193, 2146435072;
	setp.ne.s32 	%p131, %r194, 2146435072;
	@%p131 bra 	$L__BB0_38;
	setp.nan.f64 	%p132, %fd35, %fd35;
	@%p132 bra 	$L__BB0_37;
	setp.neu.f64 	%p133, %fd36, 0d7FF0000000000000;
	@%p133 bra 	$L__BB0_38;
	selp.b32 	%r195, %r6, %r5, %p1;
	selp.b32 	%r196, %r195, %r5, %p129;
	mov.b32 	%r197, 0;
	mov.b64 	%fd292, {%r197, %r196};
	bra.uni 	$L__BB0_38;
$L__BB0_37:
	mov.f64 	%fd284, 0d4000000000000000;
	add.rn.f64 	%fd292, %fd35, %fd284;
$L__BB0_38:
	setp.eq.f64 	%p135, %fd35, 0d3FF0000000000000;
	selp.f64 	%fd285, 0d3FF0000000000000, %fd292, %p135;
	add.s64 	%rd45, %rd2, %rd42;
	st.global.f64 	[%rd45], %fd285;
	add.s32 	%r198, %r198, %r2;
	setp.lt.s32 	%p136, %r198, %r40;
	@%p136 bra 	$L__BB0_3;
	bra.uni 	$L__BB0_77;
$L__BB0_39:
	mov.f64 	%fd230, 0d4000000000000000;
	add.rn.f64 	%fd295, %fd43, %fd230;
$L__BB0_40:
	setp.eq.s32 	%p100, %r7, 1;
	setp.eq.f64 	%p101, %fd43, 0d3FF0000000000000;
	selp.f64 	%fd231, 0d3FF0000000000000, %fd295, %p101;
	add.f64 	%fd298, %fd298, %fd231;
	@%p100 bra 	$L__BB0_53;
	cvt.u64.u32 	%rd38, %r9;
	cvt.u64.u32 	%rd39, %r200;
	add.s64 	%rd40, %rd39, %rd38;
	shl.b64 	%rd41, %rd40, 3;
	add.s64 	%rd8, %rd1, %rd41;
	ld.global.f64 	%fd232, [%rd8+8];
	add.f64 	%fd233, %fd232, 0dBFE0000000000000;
	div.rn.f64 	%fd50, %fd233, 0d3FB999999999999A;
	{
	.reg .b32 %temp; 
	mov.b64 	{%temp, %r22}, %fd50;
	}
	abs.f64 	%fd51, %fd50;
	{ // callseq 9, 0
	.param .b64 param0;
	st.param.f64 	[param0], %fd51;
	.param .b64 param1;
	st.param.f64 	[param1], 0d4000000000000000;
	.param .b64 retval0;
	call.uni (retval0), 
	__internal_accurate_pow, 
	(
	param0, 
	param1
	);
	ld.param.f64 	%fd234, [retval0];
	} // callseq 9
	setp.lt.s32 	%p105, %r22, 0;
	neg.f64 	%fd236, %fd234;
	selp.f64 	%fd237, %fd236, %fd234, %p92;
	selp.f64 	%fd238, %fd237, %fd234, %p105;
	setp.eq.f64 	%p106, %fd50, 0d0000000000000000;
	selp.b32 	%r159, %r22, 0, %p92;
	or.b32  	%r160, %r159, 2146435072;
	selp.b32 	%r161, %r160, %r159, %p91;
	mov.b32 	%r162, 0;
	mov.b64 	%fd239, {%r162, %r161};
	selp.f64 	%fd296, %fd239, %fd238, %p106;
	add.f64 	%fd240, %fd50, 0d4000000000000000;
	{
	.reg .b32 %temp; 
	mov.b64 	{%temp, %r163}, %fd240;
	}
	and.b32  	%r164, %r163, 2146435072;
	setp.ne.s32 	%p107, %r164, 2146435072;
	@%p107 bra 	$L__BB0_46;
	setp.nan.f64 	%p108, %fd50, %fd50;
	@%p108 bra 	$L__BB0_45;
	setp.neu.f64 	%p109, %fd51, 0d7FF0000000000000;
	@%p109 bra 	$L__BB0_46;
	selp.b32 	%r165, %r6, %r5, %p1;
	selp.b32 	%r166, %r165, %r5, %p105;
	mov.b32 	%r167, 0;
	mov.b64 	%fd296, {%r167, %r166};
	bra.uni 	$L__BB0_46;
$L__BB0_45:
	mov.f64 	%fd241, 0d4000000000000000;
	add.rn.f64 	%fd296, %fd50, %fd241;
$L__BB0_46:
	setp.eq.s32 	%p111, %r7, 2;
	setp.eq.f64 	%p112, %fd50, 0d3FF0000000000000;
	selp.f64 	%fd242, 0d3FF0000000000000, %fd296, %p112;
	add.f64 	%fd298, %fd298, %fd242;
	@%p111 bra 	$L__BB0_53;
	ld.global.f64 	%fd243, [%rd8+16];
	add.f64 	%fd244, %fd243, 0dBFE0000000000000;
	div.rn.f64 	%fd57, %fd244, 0d3FB999999999999A;
	{
	.reg .b32 %temp; 
	mov.b64 	{%temp, %r23}, %fd57;
	}
	abs.f64 	%fd58, %fd57;
	{ // callseq 10, 0
	.param .b64 param0;
	st.param.f64 	[param0], %fd58;
	.param .b64 param1;
	st.param.f64 	[param1], 0d4000000000000000;
	.param .b64 retval0;
	call.uni (retval0), 
	__internal_accurate_pow, 
	(
	param0, 
	param1
	);
	ld.param.f64 	%fd245, [retval0];
	} // callseq 10
	setp.lt.s32 	%p116, %r23, 0;
	neg.f64 	%fd247, %fd245;
	selp.f64 	%fd248, %fd247, %fd245, %p92;
	selp.f64 	%fd249, %fd248, %fd245, %p116;
	setp.eq.f64 	%p117, %fd57, 0d0000000000000000;
	selp.b32 	%r168, %r23, 0, %p92;
	or.b32  	%r169, %r168, 2146435072;
	selp.b32 	%r170, %r169, %r168, %p91;
	mov.b32 	%r171, 0;
	mov.b64 	%fd250, {%r171, %r170};
	selp.f64 	%fd297, %fd250, %fd249, %p117;
	add.f64 	%fd251, %fd57, 0d4000000000000000;
	{
	.reg .b32 %temp; 
	mov.b64 	{%temp, %r172}, %fd251;
	}
	and.b32  	%r173, %r172, 2146435072;
	setp.ne.s32 	%p118, %r173, 2146435072;
	@%p118 bra 	$L__BB0_52;
	setp.nan.f64 	%p119, %fd57, %fd57;
	@%p119 bra 	$L__BB0_51;
	setp.neu.f64 	%p120, %fd58, 0d7FF0000000000000;
	@%p120 bra 	$L__BB0_52;
	selp.b32 	%r174, %r6, %r5, %p1;
	selp.b32 	%r175, %r174, %r5, %p116;
	mov.b32 	%r176, 0;
	mov.b64 	%fd297, {%r176, %r175};
	bra.uni 	$L__BB0_52;
$L__BB0_51:
	mov.f64 	%fd252, 0d4000000000000000;
	add.rn.f64 	%fd297, %fd57, %fd252;
$L__BB0_52:
	setp.eq.f64 	%p122, %fd57, 0d3FF0000000000000;
	selp.f64 	%fd253, 0d3FF0000000000000, %fd297, %p122;
	add.f64 	%fd298, %fd298, %fd253;
$L__BB0_53:
	neg.f64 	%fd254, %fd298;
	fma.rn.f64 	%fd255, %fd298, 0dBFF71547652B82FE, 0d4338000000000000;
	{
	.reg .b32 %temp; 
	mov.b64 	{%r24, %temp}, %fd255;
	}
	mov.f64 	%fd256, 0dC338000000000000;
	add.rn.f64 	%fd257, %fd255, %fd256;
	fma.rn.f64 	%fd258, %fd257, 0dBFE62E42FEFA39EF, %fd254;
	fma.rn.f64 	%fd259, %fd257, 0dBC7ABC9E3B39803F, %fd258;
	fma.rn.f64 	%fd260, %fd259, 0d3E5ADE1569CE2BDF, 0d3E928AF3FCA213EA;
	fma.rn.f64 	%fd261, %fd260, %fd259, 0d3EC71DEE62401315;
	fma.rn.f64 	%fd262, %fd261, %fd259, 0d3EFA01997C89EB71;
	fma.rn.f64 	%fd263, %fd262, %fd259, 0d3F2A01A014761F65;
	fma.rn.f64 	%fd264, %fd263, %fd259, 0d3F56C16C1852B7AF;
	fma.rn.f64 	%fd265, %fd264, %fd259, 0d3F81111111122322;
	fma.rn.f64 	%fd266, %fd265, %fd259, 0d3FA55555555502A1;
	fma.rn.f64 	%fd267, %fd266, %fd259, 0d3FC5555555555511;
	fma.rn.f64 	%fd268, %fd267, %fd259, 0d3FE000000000000B;
	fma.rn.f64 	%fd269, %fd268, %fd259, 0d3FF0000000000000;
	fma.rn.f64 	%fd270, %fd269, %fd259, 0d3FF0000000000000;
	{
	.reg .b32 %temp; 
	mov.b64 	{%r25, %temp}, %fd270;
	}
	{
	.reg .b32 %temp; 
	mov.b64 	{%temp, %r26}, %fd270;
	}
	shl.b32 	%r177, %r24, 20;
	add.s32 	%r178, %r177, %r26;
	mov.b64 	%fd291, {%r25, %r178};
	{
	.reg .b32 %temp; 
	mov.b64 	{%temp, %r179}, %fd254;
	}
	mov.b32 	%f6, %r179;
	abs.f32 	%f1, %f6;
	setp.lt.f32 	%p123, %f1, 0f4086232B;
	@%p123 bra 	$L__BB0_33;
	bra.uni 	$L__BB0_31;
$L__BB0_54:
	add.s32 	%r27, %r198, %r2;
	max.s32 	%r51, %r40, %r27;
	setp.lt.s32 	%p10, %r27, %r40;
	selp.u32 	%r52, 1, 0, %p10;
	add.s32 	%r53, %r27, %r52;
	sub.s32 	%r54, %r51, %r53;
	div.u32 	%r55, %r54, %r2;
	add.s32 	%r28, %r55, %r52;
	and.b32  	%r56, %r28, 1;
	setp.eq.b32 	%p11, %r56, 1;
	@%p11 bra 	$L__BB0_64;
	mul.wide.u32 	%rd16, %r198, 8;
	add.s64 	%rd17, %rd4, %rd16;
	ld.global.f64 	%fd66, [%rd17];
	mov.f64 	%fd100, 0d4338000000000000;
	{
	.reg .b32 %temp; 
	mov.b64 	{%r29, %temp}, %fd100;
	}
	mov.f64 	%fd101, 0dC338000000000000;
	add.rn.f64 	%fd102, %fd100, %fd101;
	mul.f64 	%fd103, %fd102, 0dBFE62E42FEFA39EF;
	fma.rn.f64 	%fd104, %fd102, 0dBC7ABC9E3B39803F, %fd103;
	fma.rn.f64 	%fd105, %fd104, 0d3E5ADE1569CE2BDF, 0d3E928AF3FCA213EA;
	fma.rn.f64 	%fd106, %fd105, %fd104, 0d3EC71DEE62401315;
	fma.rn.f64 	%fd107, %fd106, %fd104, 0d3EFA01997C89EB71;
	fma.rn.f64 	%fd108, %fd107, %fd104, 0d3F2A01A014761F65;
	fma.rn.f64 	%fd109, %fd108, %fd104, 0d3F56C16C1852B7AF;
	fma.rn.f64 	%fd110, %fd109, %fd104, 0d3F81111111122322;
	fma.rn.f64 	%fd111, %fd110, %fd104, 0d3FA55555555502A1;
	fma.rn.f64 	%fd112, %fd111, %fd104, 0d3FC5555555555511;
	fma.rn.f64 	%fd113, %fd112, %fd104, 0d3FE000000000000B;
	fma.rn.f64 	%fd114, %fd113, %fd104, 0d3FF0000000000000;
	fma.rn.f64 	%fd115, %fd114, %fd104, 0d3FF0000000000000;
	{
	.reg .b32 %temp; 
	mov.b64 	{%r30, %temp}, %fd115;
	}
	{
	.reg .b32 %temp; 
	mov.b64 	{%temp, %r31}, %fd115;
	}
	shl.b32 	%r57, %r29, 20;
	add.s32 	%r58, %r57, %r31;
	mov.b64 	%fd299, {%r30, %r58};
	mov.f64 	%fd116, 0d8000000000000000;
	{
	.reg .b32 %temp; 
	mov.b64 	{%temp, %r59}, %fd116;
	}
	mov.b32 	%f4, %r59;
	abs.f32 	%f2, %f4;
	setp.lt.f32 	%p12, %f2, 0f4086232B;
	@%p12 bra 	$L__BB0_58;
	setp.geu.f32 	%p13, %f2, 0f40874800;
	mov.f64 	%fd299, 0d7FF0000000000000;
	@%p13 bra 	$L__BB0_58;
	shr.u32 	%r60, %r29, 31;
	add.s32 	%r61, %r29, %r60;
	shr.s32 	%r62, %r61, 1;
	shl.b32 	%r63, %r62, 20;
	add.s32 	%r64, %r31, %r63;
	mov.b64 	%fd118, {%r30, %r64};
	sub.s32 	%r65, %r29, %r62;
	shl.b32 	%r66, %r65, 20;
	add.s32 	%r67, %r66, 1072693248;
	mov.b32 	%r68, 0;
	mov.b64 	%fd119, {%r68, %r67};
	mul.f64 	%fd299, %fd119, %fd118;
$L__BB0_58:
	setp.lt.s32 	%p14, %r3, 0;
	setp.eq.s32 	%p15, %r4, 1062207488;
	mul.f64 	%fd120, %fd1, %fd299;
	mul.f64 	%fd121, %fd91, %fd66;
	mul.f64 	%fd70, %fd121, %fd120;
	add.s64 	%rd19, %rd3, %rd16;
	st.global.f64 	[%rd19], %fd70;
	{
	.reg .b32 %temp; 
	mov.b64 	{%temp, %r32}, %fd70;
	}
	abs.f64 	%fd71, %fd70;
	{ // callseq 1, 0
	.param .b64 param0;
	st.param.f64 	[param0], %fd71;
	.param .b64 param1;
	st.param.f64 	[param1], 0d4000000000000000;
	.param .b64 retval0;
	call.uni (retval0), 
	__internal_accurate_pow, 
	(
	param0, 
	param1
	);
	ld.param.f64 	%fd122, [retval0];
	} // callseq 1
	setp.lt.s32 	%p17, %r32, 0;
	neg.f64 	%fd124, %fd122;
	selp.f64 	%fd125, %fd124, %fd122, %p15;
	selp.f64 	%fd126, %fd125, %fd122, %p17;
	setp.eq.f64 	%p18, %fd70, 0d0000000000000000;
	selp.b32 	%r69, %r32, 0, %p15;
	or.b32  	%r70, %r69, 2146435072;
	selp.b32 	%r71, %r70, %r69, %p14;
	mov.b32 	%r72, 0;
	mov.b64 	%fd127, {%r72, %r71};
	selp.f64 	%fd300, %fd127, %fd126, %p18;
	add.f64 	%fd128, %fd70, 0d4000000000000000;
	{
	.reg .b32 %temp; 
	mov.b64 	{%temp, %r73}, %fd128;
	}
	and.b32  	%r74, %r73, 2146435072;
	setp.ne.s32 	%p19, %r74, 2146435072;
	@%p19 bra 	$L__BB0_63;
	setp.nan.f64 	%p20, %fd70, %fd70;
	@%p20 bra 	$L__BB0_62;
	setp.neu.f64 	%p21, %fd71, 0d7FF0000000000000;
	@%p21 bra 	$L__BB0_63;
	selp.b32 	%r75, %r6, %r5, %p1;
	selp.b32 	%r76, %r75, %r5, %p17;
	mov.b32 	%r77, 0;
	mov.b64 	%fd300, {%r77, %r76};
	bra.uni 	$L__BB0_63;
$L__BB0_62:
	mov.f64 	%fd129, 0d4000000000000000;
	add.rn.f64 	%fd300, %fd70, %fd129;
$L__BB0_63:
	setp.eq.f64 	%p23, %fd70, 0d3FF0000000000000;
	selp.f64 	%fd130, 0d3FF0000000000000, %fd300, %p23;
	add.s64 	%rd21, %rd2, %rd16;
	st.global.f64 	[%rd21], %fd130;
	mov.u32 	%r198, %r27;
$L__BB0_64:
	setp.eq.s32 	%p24, %r28, 0;
	@%p24 bra 	$L__BB0_77;
	mov.f64 	%fd131, 0d4338000000000000;
	{
	.reg .b32 %temp; 
	mov.b64 	{%r78, %temp}, %fd131;
	}
	mov.f64 	%fd132, 0dC338000000000000;
	add.rn.f64 	%fd133, %fd131, %fd132;
	mul.f64 	%fd134, %fd133, 0dBFE62E42FEFA39EF;
	fma.rn.f64 	%fd135, %fd133, 0dBC7ABC9E3B39803F, %fd134;
	fma.rn.f64 	%fd136, %fd135, 0d3E5ADE1569CE2BDF, 0d3E928AF3FCA213EA;
	fma.rn.f64 	%fd137, %fd136, %fd135, 0d3EC71DEE62401315;
	fma.rn.f64 	%fd138, %fd137, %fd135, 0d3EFA01997C89EB71;
	fma.rn.f64 	%fd139, %fd138, %fd135, 0d3F2A01A014761F65;
	fma.rn.f64 	%fd140, %fd139, %fd135, 0d3F56C16C1852B7AF;
	fma.rn.f64 	%fd141, %fd140, %fd135, 0d3F81111111122322;
	fma.rn.f64 	%fd142, %fd141, %fd135, 0d3FA55555555502A1;
	fma.rn.f64 	%fd143, %fd142, %fd135, 0d3FC5555555555511;
	fma.rn.f64 	%fd144, %fd143, %fd135, 0d3FE000000000000B;
	fma.rn.f64 	%fd145, %fd144, %fd135, 0d3FF0000000000000;
	fma.rn.f64 	%fd146, %fd145, %fd135, 0d3FF0000000000000;
	{
	.reg .b32 %temp; 
	mov.b64 	{%r79, %temp}, %fd146;
	}
	{
	.reg .b32 %temp; 
	mov.b64 	{%temp, %r80}, %fd146;
	}
	shl.b32 	%r81, %r78, 20;
	add.s32 	%r82, %r81, %r80;
	mov.b64 	%fd76, {%r79, %r82};
	mov.f64 	%fd147, 0d8000000000000000;
	{
	.reg .b32 %temp; 
	mov.b64 	{%temp, %r83}, %fd147;
	}
	mov.b32 	%f5, %r83;
	abs.f32 	%f3, %f5;
	shr.u32 	%r84, %r78, 31;
	add.s32 	%r85, %r78, %r84;
	shr.s32 	%r86, %r85, 1;
	shl.b32 	%r87, %r86, 20;
	add.s32 	%r88, %r80, %r87;
	mov.b64 	%fd148, {%r79, %r88};
	sub.s32 	%r89, %r78, %r86;
	shl.b32 	%r90, %r89, 20;
	add.s32 	%r91, %r90, 1072693248;
	mov.b32 	%r92, 0;
	mov.b64 	%fd149, {%r92, %r91};
	mul.f64 	%fd77, %fd149, %fd148;
$L__BB0_66:
	setp.geu.f32 	%p25, %f3, 0f40874800;
	setp.lt.f32 	%p26, %f3, 0f4086232B;
	setp.lt.s32 	%p27, %r3, 0;
	setp.eq.s32 	%p28, %r4, 1062207488;
	mul.wide.u32 	%rd22, %r198, 8;
	add.s64 	%rd23, %rd4, %rd22;
	ld.global.f64 	%fd150, [%rd23];
	mul.f64 	%fd151, %fd91, %fd150;
	selp.f64 	%fd152, 0d7FF0000000000000, %fd77, %p25;
	selp.f64 	%fd153, %fd76, %fd152, %p26;
	mul.f64 	%fd78, %fd1, %fd153;
	mul.f64 	%fd79, %fd151, %fd78;
	add.s64 	%rd24, %rd3, %rd22;
	st.global.f64 	[%rd24], %fd79;
	{
	.reg .b32 %temp; 
	mov.b64 	{%temp, %r35}, %fd79;
	}
	abs.f64 	%fd80, %fd79;
	{ // callseq 2, 0
	.param .b64 param0;
	st.param.f64 	[param0], %fd80;
	.param .b64 param1;
	st.param.f64 	[param1], 0d4000000000000000;
	.param .b64 retval0;
	call.uni (retval0), 
	__internal_accurate_pow, 
	(
	param0, 
	param1
	);
	ld.param.f64 	%fd154, [retval0];
	} // callseq 2
	setp.lt.s32 	%p30, %r35, 0;
	neg.f64 	%fd156, %fd154;
	selp.f64 	%fd157, %fd156, %fd154, %p28;
	selp.f64 	%fd158, %fd157, %fd154, %p30;
	setp.eq.f64 	%p31, %fd79, 0d0000000000000000;
	selp.b32 	%r93, %r35, 0, %p28;
	or.b32  	%r94, %r93, 2146435072;
	selp.b32 	%r95, %r94, %r93, %p27;
	mov.b32 	%r96, 0;
	mov.b64 	%fd159, {%r96, %r95};
	selp.f64 	%fd301, %fd159, %fd158, %p31;
	add.f64 	%fd160, %fd79, 0d4000000000000000;
	{
	.reg .b32 %temp; 
	mov.b64 	{%temp, %r97}, %fd160;
	}
	and.b32  	%r98, %r97, 2146435072;
	setp.ne.s32 	%p32, %r98, 2146435072;
	@%p32 bra 	$L__BB0_71;
	setp.num.f64 	%p33, %fd79, %fd79;
	@%p33 bra 	$L__BB0_69;
	mov.f64 	%fd161, 0d4000000000000000;
	add.rn.f64 	%fd301, %fd79, %fd161;
	bra.uni 	$L__BB0_71;
$L__BB0_69:
	setp.neu.f64 	%p34, %fd80, 0d7FF0000000000000;
	@%p34 bra 	$L__BB0_71;
	selp.b32 	%r99, %r6, %r5, %p1;
	selp.b32 	%r100, %r99, %r5, %p30;
	mov.b32 	%r101, 0;
	mov.b64 	%fd301, {%r101, %r100};
$L__BB0_71:
	setp.eq.f64 	%p39, %fd79, 0d3FF0000000000000;
	selp.f64 	%fd162, 0d3FF0000000000000, %fd301, %p39;
	mul.wide.u32 	%rd25, %r198, 8;
	add.s64 	%rd26, %rd2, %rd25;
	st.global.f64 	[%rd26], %fd162;
	add.s32 	%r36, %r198, %r2;
	mul.wide.u32 	%rd27, %r36, 8;
	add.s64 	%rd28, %rd4, %rd27;
	ld.global.f64 	%fd163, [%rd28];
	mul.f64 	%fd164, %fd91, %fd163;
	mul.f64 	%fd85, %fd164, %fd78;
	add.s64 	%rd29, %rd3, %rd27;
	st.global.f64 	[%rd29], %fd85;
	{
	.reg .b32 %temp; 
	mov.b64 	{%temp, %r37}, %fd85;
	}
	abs.f64 	%fd86, %fd85;
	{ // callseq 3, 0
	.param .b64 param0;
	st.param.f64 	[param0], %fd86;
	.param .b64 param1;
	st.param.f64 	[param1], 0d4000000000000000;
	.param .b64 retval0;
	call.uni (retval0), 
	__internal_accurate_pow, 
	(
	param0, 
	param1
	);
	ld.param.f64 	%fd165, [retval0];
	} // callseq 3
	setp.lt.s32 	%p40, %r37, 0;
	neg.f64 	%fd167, %fd165;
	selp.f64 	%fd168, %fd167, %fd165, %p28;
	selp.f64 	%fd169, %fd168, %fd165, %p40;
	setp.eq.f64 	%p41, %fd85, 0d0000000000000000;
	selp.b32 	%r102, %r37, 0, %p28;
	or.b32  	%r103, %r102, 2146435072;
	selp.b32 	%r104, %r103, %r102, %p27;
	mov.b32 	%r105, 0;
	mov.b64 	%fd170, {%r105, %r104};
	selp.f64 	%fd302, %fd170, %fd169, %p41;
	add.f64 	%fd171, %fd85, 0d4000000000000000;
	{
	.reg .b32 %temp; 
	mov.b64 	{%temp, %r106}, %fd171;
	}
	and.b32  	%r107, %r106, 2146435072;
	setp.ne.s32 	%p42, %r107, 2146435072;
	@%p42 bra 	$L__BB0_76;
	setp.nan.f64 	%p43, %fd85, %fd85;
	@%p43 bra 	$L__BB0_75;
	setp.neu.f64 	%p44, %fd86, 0d7FF0000000000000;
	@%p44 bra 	$L__BB0_76;
	selp.b32 	%r108, %r6, %r5, %p1;
	selp.b32 	%r109, %r108, %r5, %p40;
	mov.b32 	%r110, 0;
	mov.b64 	%fd302, {%r110, %r109};
	bra.uni 	$L__BB0_76;
$L__BB0_75:
	mov.f64 	%fd172, 0d4000000000000000;
	add.rn.f64 	%fd302, %fd85, %fd172;
$L__BB0_76:
	setp.eq.f64 	%p46, %fd85, 0d3FF0000000000000;
	selp.f64 	%fd173, 0d3FF0000000000000, %fd302, %p46;
	add.s64 	%rd31, %rd2, %rd27;
	st.global.f64 	[%rd31], %fd173;
	add.s32 	%r198, %r36, %r2;
	setp.lt.s32 	%p47, %r198, %r40;
	@%p47 bra 	$L__BB0_66;
$L__BB0_77:
	ret;

}
	// .globl	_Z28generate_random_array_kerneliiPKdPdS1_Pi
.visible .entry _Z28generate_random_array_kerneliiPKdPdS1_Pi(
	.param .u32 _Z28generate_random_array_kerneliiPKdPdS1_Pi_param_0,
	.param .u32 _Z28generate_random_array_kerneliiPKdPdS1_Pi_param_1,
	.param .u64 .ptr .align 1 _Z28generate_random_array_kerneliiPKdPdS1_Pi_param_2,
	.param .u64 .ptr .align 1 _Z28generate_random_array_kerneliiPKdPdS1_Pi_param_3,
	.param .u64 .ptr .align 1 _Z28generate_random_array_kerneliiPKdPdS1_Pi_param_4,
	.param .u64 .ptr .align 1 _Z28generate_random_array_kerneliiPKdPdS1_Pi_param_5
)
{
	.reg .pred 	%p<22>;
	.reg .b32 	%r<261>;
	.reg .b64 	%rd<82>;
	.reg .b64 	%fd<129>;

	ld.param.u32 	%r89, [_Z28generate_random_array_kerneliiPKdPdS1_Pi_param_0];
	ld.param.u32 	%r90, [_Z28generate_random_array_kerneliiPKdPdS1_Pi_param_1];
	ld.param.u64 	%rd11, [_Z28generate_random_array_kerneliiPKdPdS1_Pi_param_2];
	ld.param.u64 	%rd12, [_Z28generate_random_array_kerneliiPKdPdS1_Pi_param_3];
	ld.param.u64 	%rd13, [_Z28generate_random_array_kerneliiPKdPdS1_Pi_param_4];
	ld.param.u64 	%rd14, [_Z28generate_random_array_kerneliiPKdPdS1_Pi_param_5];
	cvta.to.global.u64 	%rd1, %rd14;
	cvta.to.global.u64 	%rd2, %rd12;
	cvta.to.global.u64 	%rd3, %rd11;
	cvta.to.global.u64 	%rd4, %rd13;
	mov.u32 	%r91, %ctaid.x;
	mov.u32 	%r92, %tid.x;
	mov.u32 	%r93, %ntid.x;
	mad.lo.s32 	%r259, %r91, %r93, %r92;
	mov.u32 	%r94, %nctaid.x;
	mul.lo.s32 	%r2, %r93, %r94;
	setp.ge.s32 	%p1, %r259, %r89;
	@%p1 bra 	$L__BB1_32;
	setp.lt.s32 	%p2, %r90, 1;
	@%p2 bra 	$L__BB1_27;
	xor.b32  	%r109, %r259, -1429050551;
	mul.lo.s32 	%r110, %r109, 1099087573;
	add.s32 	%r255, %r110, 5783321;
	xor.b32  	%r252, %r110, 362436069;
	add.s32 	%r251, %r110, 123456789;
	add.s32 	%r256, %r110, -638133224;
	and.b32  	%r111, %r90, 2147483644;
	neg.s32 	%r7, %r111;
	mov.b32 	%r254, -589760388;
	mov.b32 	%r253, -123459836;
$L__BB1_3:
	setp.lt.u32 	%p8, %r90, 4;
	mul.lo.s32 	%r15, %r259, %r90;
	mov.f64 	%fd128, 0d3FF0000000000000;
	mov.b32 	%r244, 0;
	@%p8 bra 	$L__BB1_15;
	add.s32 	%r221, %r256, 724874;
	mul.wide.u32 	%rd27, %r15, 8;
	add.s64 	%rd28, %rd2, %rd27;
	add.s64 	%rd81, %rd28, 24;
	mul.wide.u32 	%rd29, %r15, 4;
	add.s64 	%rd30, %rd1, %rd29;
	add.s64 	%rd80, %rd30, 12;
	mov.f64 	%fd128, 0d3FF0000000000000;
	mov.b32 	%r219, 90;
	mov.u32 	%r220, %r15;
	mov.u32 	%r222, %r7;
$L__BB1_5:
	.pragma "nounroll";
	mov.u32 	%r25, %r255;
	shr.u32 	%r115, %r251, 2;
	xor.b32  	%r116, %r115, %r251;
	shl.b32 	%r117, %r25, 4;
	shl.b32 	%r118, %r116, 1;
	xor.b32  	%r119, %r117, %r118;
	xor.b32  	%r120, %r119, %r25;
	xor.b32  	%r26, %r120, %r116;
	add.s32 	%r121, %r221, %r26;
	add.s32 	%r122, %r121, -362437;
	cvt.rn.f64.u32 	%fd39, %r122;
	div.rn.f64 	%fd40, %fd39, 0dC1DFFFFFFFC00000;
	fma.rn.f64 	%fd41, %fd40, 0d3FE0000000000000, 0d3FF0000000000000;
	mul.f64 	%fd2, %fd41, 0d403E000000000000;
	cvt.rzi.s32.f64 	%r123, %fd2;
	min.s32 	%r124, %r123, 30;
	max.s32 	%r27, %r124, 0;
	setp.lt.s32 	%p9, %r123, 1;
	mov.f64 	%fd117, 0d0000000000000000;
	@%p9 bra 	$L__BB1_7;
	add.s32 	%r125, %r27, %r219;
	add.s32 	%r126, %r125, -91;
	mul.wide.u32 	%rd31, %r126, 8;
	add.s64 	%rd32, %rd3, %rd31;
	ld.global.f64 	%fd117, [%rd32];
$L__BB1_7:
	add.s32 	%r127, %r27, %r219;
	add.s32 	%r128, %r127, -90;
	mul.wide.u32 	%rd33, %r128, 8;
	add.s64 	%rd34, %rd3, %rd33;
	ld.global.f64 	%fd43, [%rd34];
	sub.f64 	%fd44, %fd43, %fd117;
	cvt.rn.f64.u32 	%fd45, %r27;
	sub.f64 	%fd46, %fd2, %fd45;
	fma.rn.f64 	%fd47, %fd46, %fd44, %fd117;
	mul.f64 	%fd48, %fd44, 0d403E000000000000;
	mul.f64 	%fd5, %fd128, %fd48;
	add.f64 	%fd49, %fd47, 0d0000000000000000;
	mul.wide.u32 	%rd35, %r220, 8;
	add.s64 	%rd36, %rd2, %rd35;
	st.global.f64 	[%rd36], %fd49;
	mul.wide.u32 	%rd37, %r220, 4;
	add.s64 	%rd38, %rd1, %rd37;
	st.global.u32 	[%rd38], %r27;
	shr.u32 	%r129, %r252, 2;
	xor.b32  	%r130, %r129, %r252;
	shl.b32 	%r131, %r26, 4;
	shl.b32 	%r132, %r130, 1;
	xor.b32  	%r133, %r131, %r132;
	xor.b32  	%r134, %r133, %r26;
	xor.b32  	%r28, %r134, %r130;
	add.s32 	%r135, %r221, %r28;
	cvt.rn.f64.u32 	%fd50, %r135;
	div.rn.f64 	%fd51, %fd50, 0dC1DFFFFFFFC00000;
	fma.rn.f64 	%fd52, %fd51, 0d3FE0000000000000, 0d3FF0000000000000;
	mul.f64 	%fd6, %fd52, 0d403E000000000000;
	cvt.rzi.s32.f64 	%r136, %fd6;
	min.s32 	%r137, %r136, 30;
	max.s32 	%r29, %r137, 0;
	setp.lt.s32 	%p10, %r136, 1;
	mov.f64 	%fd118, 0d0000000000000000;
	@%p10 bra 	$L__BB1_9;
	add.s32 	%r138, %r29, %r219;
	add.s32 	%r139, %r138, -61;
	mul.wide.u32 	%rd39, %r139, 8;
	add.s64 	%rd40, %rd3, %rd39;
	ld.global.f64 	%fd118, [%rd40];
$L__BB1_9:
	add.s32 	%r140, %r29, %r219;
	add.s32 	%r141, %r140, -60;
	mul.wide.u32 	%rd41, %r141, 8;
	add.s64 	%rd42, %rd3, %rd41;
	ld.global.f64 	%fd54, [%rd42];
	sub.f64 	%fd55, %fd54, %fd118;
	cvt.rn.f64.u32 	%fd56, %r29;
	sub.f64 	%fd57, %fd6, %fd56;
	fma.rn.f64 	%fd58, %fd57, %fd55, %fd118;
	mul.f64 	%fd59, %fd55, 0d403E000000000000;
	mul.f64 	%fd9, %fd5, %fd59;
	add.f64 	%fd60, %fd58, 0d0000000000000000;
	st.global.f64 	[%rd81+-16], %fd60;
	st.global.u32 	[%rd80+-8], %r29;
	shr.u32 	%r142, %r253, 2;
	xor.b32  	%r143, %r142, %r253;
	shl.b32 	%r144, %r28, 4;
	shl.b32 	%r145, %r143, 1;
	xor.b32  	%r146, %r144, %r145;
	xor.b32  	%r147, %r146, %r28;
	xor.b32  	%r30, %r147, %r143;
	add.s32 	%r148, %r221, %r30;
	add.s32 	%r149, %r148, 362437;
	cvt.rn.f64.u32 	%fd61, %r149;
	div.rn.f64 	%fd62, %fd61, 0dC1DFFFFFFFC00000;
	fma.rn.f64 	%fd63, %fd62, 0d3FE0000000000000, 0d3FF0000000000000;
	mul.f64 	%fd10, %fd63, 0d403E000000000000;
	cvt.rzi.s32.f64 	%r150, %fd10;
	min.s32 	%r151, %r150, 30;
	max.s32 	%r31, %r151, 0;
	setp.lt.s32 	%p11, %r150, 1;
	mov.f64 	%fd119, 0d0000000000000000;
	@%p11 bra 	$L__BB1_11;
	add.s32 	%r152, %r31, %r219;
	add.s32 	%r153, %r152, -31;
	mul.wide.u32 	%rd43, %r153, 8;
	add.s64 	%rd44, %rd3, %rd43;
	ld.global.f64 	%fd119, [%rd44];
$L__BB1_11:
	add.s32 	%r154, %r31, %r219;
	add.s32 	%r155, %r154, -30;
	mul.wide.u32 	%rd45, %r155, 8;
	add.s64 	%rd46, %rd3, %rd45;
	ld.global.f64 	%fd65, [%rd46];
	sub.f64 	%fd66, %fd65, %fd119;
	cvt.rn.f64.u32 	%fd67, %r31;
	sub.f64 	%fd68, %fd10, %fd67;
	fma.rn.f64 	%fd69, %fd68, %fd66, %fd119;
	mul.f64 	%fd70, %fd66, 0d403E000000000000;
	mul.f64 	%fd13, %fd9, %fd70;
	add.f64 	%fd71, %fd69, 0d0000000000000000;
	st.global.f64 	[%rd81+-8], %fd71;
	st.global.u32 	[%rd80+-4], %r31;
	shr.u32 	%r156, %r254, 2;
	xor.b32  	%r157, %r156, %r254;
	shl.b32 	%r158, %r30, 4;
	shl.b32 	%r159, %r157, 1;
	xor.b32  	%r160, %r158, %r159;
	xor.b32  	%r161, %r160, %r30;
	xor.b32  	%r255, %r161, %r157;
	add.s32 	%r162, %r221, %r255;
	add.s32 	%r163, %r162, 724874;
	cvt.rn.f64.u32 	%fd72, %r163;
	div.rn.f64 	%fd73, %fd72, 0dC1DFFFFFFFC00000;
	fma.rn.f64 	%fd74, %fd73, 0d3FE0000000000000, 0d3FF0000000000000;
	mul.f64 	%fd14, %fd74, 0d403E000000000000;
	cvt.rzi.s32.f64 	%r164, %fd14;
	min.s32 	%r165, %r164, 30;
	max.s32 	%r33, %r165, 0;
	setp.lt.s32 	%p12, %r164, 1;
	mov.f64 	%fd120, 0d0000000000000000;
	@%p12 bra 	$L__BB1_13;
	add.s32 	%r166, %r33, %r219;
	add.s32 	%r167, %r166, -1;
	mul.wide.u32 	%rd47, %r167, 8;
	add.s64 	%rd48, %rd3, %rd47;
	ld.global.f64 	%fd120, [%rd48];
$L__BB1_13:
	add.s32 	%r168, %r33, %r219;
	mul.wide.u32 	%rd49, %r168, 8;
	add.s64 	%rd50, %rd3, %rd49;
	ld.global.f64 	%fd75, [%rd50];
	sub.f64 	%fd76, %fd75, %fd120;
	cvt.rn.f64.u32 	%fd77, %r33;
	sub.f64 	%fd78, %fd14, %fd77;
	fma.rn.f64 	%fd79, %fd78, %fd76, %fd120;
	mul.f64 	%fd80, %fd76, 0d403E000000000000;
	mul.f64 	%fd128, %fd13, %fd80;
	add.f64 	%fd81, %fd79, 0d0000000000000000;
	st.global.f64 	[%rd81], %fd81;
	st.global.u32 	[%rd80], %r33;
	add.s32 	%r222, %r222, 4;
	add.s32 	%r221, %r221, 1449748;
	add.s64 	%rd81, %rd81, 32;
	add.s64 	%rd80, %rd80, 16;
	add.s32 	%r220, %r220, 4;
	add.s32 	%r219, %r219, 120;
	setp.ne.s32 	%p13, %r222, 0;
	mov.u32 	%r252, %r26;
	mov.u32 	%r253, %r28;
	mov.u32 	%r254, %r30;
	mov.u32 	%r251, %r25;
	@%p13 bra 	$L__BB1_5;
	and.b32  	%r244, %r90, 2147483644;
	add.s32 	%r256, %r221, -724874;
	mov.u32 	%r251, %r25;
	mov.u32 	%r252, %r26;
	mov.u32 	%r253, %r28;
	mov.u32 	%r254, %r30;
$L__BB1_15:
	mov.u32 	%r52, %r255;
	mov.u32 	%r51, %r254;
	mov.u32 	%r247, %r252;
	mov.u32 	%r246, %r251;
	and.b32  	%r170, %r90, 3;
	setp.eq.s32 	%p14, %r170, 0;
	@%p14 bra 	$L__BB1_26;
	setp.eq.s32 	%p15, %r170, 1;
	mov.u32 	%r248, %r253;
	mov.u32 	%r254, %r51;
	mov.u32 	%r255, %r52;
	@%p15 bra 	$L__BB1_22;
	shr.u32 	%r171, %r246, 2;
	xor.b32  	%r172, %r171, %r246;
	shl.b32 	%r173, %r52, 4;
	shl.b32 	%r174, %r172, 1;
	xor.b32  	%r175, %r173, %r174;
	xor.b32  	%r176, %r175, %r52;
	xor.b32  	%r254, %r176, %r172;
	add.s32 	%r177, %r256, %r254;
	add.s32 	%r178, %r177, 362437;
	cvt.rn.f64.u32 	%fd84, %r178;
	div.rn.f64 	%fd85, %fd84, 0dC1DFFFFFFFC00000;
	fma.rn.f64 	%fd86, %fd85, 0d3FE0000000000000, 0d3FF0000000000000;
	mul.f64 	%fd20, %fd86, 0d403E000000000000;
	cvt.rzi.s32.f64 	%r179, %fd20;
	min.s32 	%r180, %r179, 30;
	max.s32 	%r54, %r180, 0;
	setp.lt.s32 	%p16, %r179, 1;
	mov.f64 	%fd123, 0d0000000000000000;
	@%p16 bra 	$L__BB1_19;
	mad.lo.s32 	%r181, %r244, 30, %r54;
	add.s32 	%r182, %r181, -1;
	mul.wide.u32 	%rd51, %r182, 8;
	add.s64 	%rd52, %rd3, %rd51;
	ld.global.f64 	%fd123, [%rd52];
$L__BB1_19:
	mul.lo.s32 	%r55, %r244, 30;
	add.s32 	%r183, %r54, %r55;
	mul.wide.u32 	%rd53, %r183, 8;
	add.s64 	%rd54, %rd3, %rd53;
	ld.global.f64 	%fd88, [%rd54];
	sub.f64 	%fd89, %fd88, %fd123;
	cvt.rn.f64.u32 	%fd90, %r54;
	sub.f64 	%fd91, %fd20, %fd90;
	fma.rn.f64 	%fd92, %fd91, %fd89, %fd123;
	mul.f64 	%fd93, %fd89, 0d403E000000000000;
	mul.f64 	%fd23, %fd128, %fd93;
	add.f64 	%fd94, %fd92, 0d0000000000000000;
	add.s32 	%r184, %r244, %r15;
	mul.wide.u32 	%rd55, %r184, 8;
	add.s64 	%rd56, %rd2, %rd55;
	st.global.f64 	[%rd56], %fd94;
	mul.wide.u32 	%rd57, %r184, 4;
	add.s64 	%rd58, %rd1, %rd57;
	st.global.u32 	[%rd58], %r54;
	shr.u32 	%r185, %r247, 2;
	xor.b32  	%r186, %r185, %r247;
	shl.b32 	%r187, %r254, 4;
	shl.b32 	%r188, %r186, 1;
	xor.b32  	%r189, %r187, %r188;
	xor.b32  	%r190, %r189, %r254;
	xor.b32  	%r255, %r190, %r186;
	add.s32 	%r256, %r256, 724874;
	add.s32 	%r191, %r255, %r256;
	cvt.rn.f64.u32 	%fd95, %r191;
	div.rn.f64 	%fd96, %fd95, 0dC1DFFFFFFFC00000;
	fma.rn.f64 	%fd97, %fd96, 0d3FE0000000000000, 0d3FF0000000000000;
	mul.f64 	%fd24, %fd97, 0d403E000000000000;
	cvt.rzi.s32.f64 	%r192, %fd24;
	min.s32 	%r193, %r192, 30;
	max.s32 	%r58, %r193, 0;
	setp.lt.s32 	%p17, %r192, 1;
	mov.f64 	%fd124, 0d0000000000000000;
	@%p17 bra 	$L__BB1_21;
	add.s32 	%r194, %r55, %r58;
	add.s32 	%r195, %r194, 29;
	mul.wide.u32 	%rd59, %r195, 8;
	add.s64 	%rd60, %rd3, %rd59;
	ld.global.f64 	%fd124, [%rd60];
$L__BB1_21:
	add.s32 	%r196, %r55, %r58;
	add.s32 	%r197, %r196, 30;
	mul.wide.u32 	%rd61, %r197, 8;
	add.s64 	%rd62, %rd3, %rd61;
	ld.global.f64 	%fd98, [%rd62];
	sub.f64 	%fd99, %fd98, %fd124;
	cvt.rn.f64.u32 	%fd100, %r58;
	sub.f64 	%fd101, %fd24, %fd100;
	fma.rn.f64 	%fd102, %fd101, %fd99, %fd124;
	mul.f64 	%fd103, %fd99, 0d403E000000000000;
	mul.f64 	%fd128, %fd23, %fd103;
	add.f64 	%fd104, %fd102, 0d0000000000000000;
	cvt.u64.u32 	%rd63, %r15;
	cvt.u64.u32 	%rd64, %r244;
	add.s64 	%rd65, %rd64, %rd63;
	shl.b64 	%rd66, %rd65, 3;
	add.s64 	%rd67, %rd2, %rd66;
	st.global.f64 	[%rd67+8], %fd104;
	shl.b64 	%rd68, %rd65, 2;
	add.s64 	%rd69, %rd1, %rd68;
	st.global.u32 	[%rd69+4], %r58;
	add.s32 	%r244, %r244, 2;
	mov.u32 	%r246, %r253;
	mov.u32 	%r247, %r51;
	mov.u32 	%r248, %r52;
$L__BB1_22:
	and.b32  	%r198, %r90, 1;
	setp.eq.b32 	%p18, %r198, 1;
	not.pred 	%p19, %p18;
	mov.u32 	%r251, %r253;
	mov.u32 	%r252, %r51;
	mov.u32 	%r253, %r52;
	@%p19 bra 	$L__BB1_26;
	shr.u32 	%r199, %r246, 2;
	xor.b32  	%r200, %r199, %r246;
	shl.b32 	%r201, %r255, 4;
	shl.b32 	%r202, %r200, 1;
	xor.b32  	%r203, %r201, %r202;
	xor.b32  	%r204, %r203, %r255;
	xor.b32  	%r70, %r204, %r200;
	add.s32 	%r256, %r256, 362437;
	add.s32 	%r205, %r70, %r256;
	cvt.rn.f64.u32 	%fd106, %r205;
	div.rn.f64 	%fd107, %fd106, 0dC1DFFFFFFFC00000;
	fma.rn.f64 	%fd108, %fd107, 0d3FE0000000000000, 0d3FF0000000000000;
	mul.f64 	%fd30, %fd108, 0d403E000000000000;
	cvt.rzi.s32.f64 	%r206, %fd30;
	min.s32 	%r207, %r206, 30;
	max.s32 	%r72, %r207, 0;
	setp.lt.s32 	%p20, %r206, 1;
	mov.f64 	%fd127, 0d0000000000000000;
	@%p20 bra 	$L__BB1_25;
	mad.lo.s32 	%r208, %r244, 30, %r72;
	add.s32 	%r209, %r208, -1;
	mul.wide.u32 	%rd70, %r209, 8;
	add.s64 	%rd71, %rd3, %rd70;
	ld.global.f64 	%fd127, [%rd71];
$L__BB1_25:
	mad.lo.s32 	%r210, %r244, 30, %r72;
	mul.wide.u32 	%rd72, %r210, 8;
	add.s64 	%rd73, %rd3, %rd72;
	ld.global.f64 	%fd109, [%rd73];
	sub.f64 	%fd110, %fd109, %fd127;
	cvt.rn.f64.u32 	%fd111, %r72;
	sub.f64 	%fd112, %fd30, %fd111;
	fma.rn.f64 	%fd113, %fd112, %fd110, %fd127;
	mul.f64 	%fd114, %fd110, 0d403E000000000000;
	mul.f64 	%fd128, %fd128, %fd114;
	add.f64 	%fd115, %fd113, 0d0000000000000000;
	add.s32 	%r211, %r244, %r15;
	mul.wide.u32 	%rd74, %r211, 8;
	add.s64 	%rd75, %rd2, %rd74;
	st.global.f64 	[%rd75], %fd115;
	mul.wide.u32 	%rd76, %r211, 4;
	add.s64 	%rd77, %rd1, %rd76;
	st.global.u32 	[%rd77], %r72;
	mov.u32 	%r251, %r247;
	mov.u32 	%r252, %r248;
	mov.u32 	%r253, %r254;
	mov.u32 	%r254, %r255;
	mov.u32 	%r255, %r70;
$L__BB1_26:
	mul.wide.u32 	%rd78, %r259, 8;
	add.s64 	%rd79, %rd4, %rd78;
	st.global.f64 	[%rd79], %fd128;
	add.s32 	%r259, %r259, %r2;
	setp.lt.s32 	%p21, %r259, %r89;
	@%p21 bra 	$L__BB1_3;
	bra.uni 	$L__BB1_32;
$L__BB1_27:
	add.s32 	%r95, %r259, %r2;
	max.s32 	%r96, %r89, %r95;
	setp.lt.s32 	%p3, %r95, %r89;
	selp.u32 	%r97, 1, 0, %p3;
	add.s32 	%r98, %r95, %r97;
	sub.s32 	%r99, %r96, %r98;
	div.u32 	%r100, %r99, %r2;
	add.s32 	%r80, %r100, %r97;
	and.b32  	%r101, %r80, 3;
	setp.eq.s32 	%p4, %r101, 3;
	@%p4 bra 	$L__BB1_30;
	add.s32 	%r103, %r80, 1;
	and.b32  	%r81, %r103, 3;
	mov.b32 	%r258, 0;
$L__BB1_29:
	.pragma "nounroll";
	mul.wide.u32 	%rd15, %r259, 8;
	add.s64 	%rd16, %rd4, %rd15;
	mov.b64 	%rd17, 4607182418800017408;
	st.global.u64 	[%rd16], %rd17;
	add.s32 	%r259, %r259, %r2;
	add.s32 	%r258, %r258, 1;
	setp.ne.s32 	%p5, %r258, %r81;
	@%p5 bra 	$L__BB1_29;
$L__BB1_30:
	setp.lt.u32 	%p6, %r80, 3;
	@%p6 bra 	$L__BB1_32;
$L__BB1_31:
	mul.wide.u32 	%rd18, %r259, 8;
	add.s64 	%rd19, %rd4, %rd18;
	mov.b64 	%rd20, 4607182418800017408;
	st.global.u64 	[%rd19], %rd20;
	add.s32 	%r104, %r259, %r2;
	mul.wide.u32 	%rd21, %r104, 8;
	add.s64 	%rd22, %rd4, %rd21;
	st.global.u64 	[%rd22], %rd20;
	add.s32 	%r105, %r104, %r2;
	mul.wide.u32 	%rd23, %r105, 8;
	add.s64 	%rd24, %rd4, %rd23;
	st.global.u64 	[%rd24], %rd20;
	add.s32 	%r106, %r105, %r2;
	mul.wide.u32 	%rd25, %r106, 8;
	add.s64 	%rd26, %rd4, %rd25;
	st.global.u64 	[%rd26], %rd20;
	add.s32 	%r259, %r106, %r2;
	setp.lt.s32 	%p7, %r259, %r89;
	@%p7 bra 	$L__BB1_31;
$L__BB1_32:
	ret;

}
.func  (.param .b64 func_retval0) __internal_accurate_pow(
	.param .b64 __internal_accurate_pow_param_0,
	.param .b64 __internal_accurate_pow_param_1
)
{
	.reg .pred 	%p<8>;
	.reg .b32 	%r<49>;
	.reg .b32 	%f<3>;
	.reg .b64 	%fd<109>;

	ld.param.f64 	%fd10, [__internal_accurate_pow_param_0];
	ld.param.f64 	%fd11, [__internal_accurate_pow_param_1];
	{
	.reg .b32 %temp; 
	mov.b64 	{%temp, %r46}, %fd10;
	}
	{
	.reg .b32 %temp; 
	mov.b64 	{%r45, %temp}, %fd10;
	}
	shr.u32 	%r47, %r46, 20;
	setp.gt.u32 	%p1, %r46, 1048575;
	@%p1 bra 	$L__BB2_2;
	mul.f64 	%fd12, %fd10, 0d4350000000000000;
	{
	.reg .b32 %temp; 
	mov.b64 	{%temp, %r46}, %fd12;
	}
	{
	.reg .b32 %temp; 
	mov.b64 	{%r45, %temp}, %fd12;
	}
	shr.u32 	%r16, %r46, 20;
	add.s32 	%r47, %r16, -54;
$L__BB2_2:
	add.s32 	%r48, %r47, -1023;
	and.b32  	%r17, %r46, -2146435073;
	or.b32  	%r18, %r17, 1072693248;
	mov.b64 	%fd107, {%r45, %r18};
	setp.lt.u32 	%p2, %r18, 1073127583;
	@%p2 bra 	$L__BB2_4;
	{
	.reg .b32 %temp; 
	mov.b64 	{%r19, %temp}, %fd107;
	}
	{
	.reg .b32 %temp; 
	mov.b64 	{%temp, %r20}, %fd107;
	}
	add.s32 	%r21, %r20, -1048576;
	mov.b64 	%fd107, {%r19, %r21};
	add.s32 	%r48, %r47, -1022;
$L__BB2_4:
	add.f64 	%fd13, %fd107, 0dBFF0000000000000;
	add.f64 	%fd14, %fd107, 0d3FF0000000000000;
	rcp.approx.ftz.f64 	%fd15, %fd14;
	neg.f64 	%fd16, %fd14;
	fma.rn.f64 	%fd17, %fd16, %fd15, 0d3FF0000000000000;
	fma.rn.f64 	%fd18, %fd17, %fd17, %fd17;
	fma.rn.f64 	%fd19, %fd18, %fd15, %fd15;
	mul.f64 	%fd20, %fd13, %fd19;
	fma.rn.f64 	%fd21, %fd13, %fd19, %fd20;
	mul.f64 	%fd22, %fd21, %fd21;
	fma.rn.f64 	%fd23, %fd22, 0d3EB0F5FF7D2CAFE2, 0d3ED0F5D241AD3B5A;
	fma.rn.f64 	%fd24, %fd23, %fd22, 0d3EF3B20A75488A3F;
	fma.rn.f64 	%fd25, %fd24, %fd22, 0d3F1745CDE4FAECD5;
	fma.rn.f64 	%fd26, %fd25, %fd22, 0d3F3C71C7258A578B;
	fma.rn.f64 	%fd27, %fd26, %fd22, 0d3F6249249242B910;
	fma.rn.f64 	%fd28, %fd27, %fd22, 0d3F89999999999DFB;
	sub.f64 	%fd29, %fd13, %fd21;
	add.f64 	%fd30, %fd29, %fd29;
	neg.f64 	%fd31, %fd21;
	fma.rn.f64 	%fd32, %fd31, %fd13, %fd30;
	mul.f64 	%fd33, %fd19, %fd32;
	fma.rn.f64 	%fd34, %fd22, %fd28, 0d3FB5555555555555;
	mov.f64 	%fd35, 0d3FB5555555555555;
	sub.f64 	%fd36, %fd35, %fd34;
	fma.rn.f64 	%fd37, %fd22, %fd28, %fd36;
	add.f64 	%fd38, %fd37, 0dBC46A4CB00B9E7B0;
	add.f64 	%fd39, %fd34, %fd38;
	sub.f64 	%fd40, %fd34, %fd39;
	add.f64 	%fd41, %fd38, %fd40;
	mul.rn.f64 	%fd42, %fd21, %fd21;
	neg.f64 	%fd43, %fd42;
	fma.rn.f64 	%fd44, %fd21, %fd21, %fd43;
	{
	.reg .b32 %temp; 
	mov.b64 	{%r22, %temp}, %fd33;
	}
	{
	.reg .b32 %temp; 
	mov.b64 	{%temp, %r23}, %fd33;
	}
	add.s32 	%r24, %r23, 1048576;
	mov.b64 	%fd45, {%r22, %r24};
	fma.rn.f64 	%fd46, %fd21, %fd45, %fd44;
	mul.rn.f64 	%fd47, %fd42, %fd21;
	neg.f64 	%fd48, %fd47;
	fma.rn.f64 	%fd49, %fd42, %fd21, %fd48;
	fma.rn.f64 	%fd50, %fd42, %fd33, %fd49;
	fma.rn.f64 	%fd51, %fd46, %fd21, %fd50;
	mul.rn.f64 	%fd52, %fd39, %fd47;
	neg.f64 	%fd53, %fd52;
	fma.rn.f64 	%fd54, %fd39, %fd47, %fd53;
	fma.rn.f64 	%fd55, %fd39, %fd51, %fd54;
	fma.rn.f64 	%fd56, %fd41, %fd47, %fd55;
	add.f64 	%fd57, %fd52, %fd56;
	sub.f64 	%fd58, %fd52, %fd57;
	add.f64 	%fd59, %fd56, %fd58;
	add.f64 	%fd60, %fd21, %fd57;
	sub.f64 	%fd61, %fd21, %fd60;
	add.f64 	%fd62, %fd57, %fd61;
	add.f64 	%fd63, %fd59, %fd62;
	add.f64 	%fd64, %fd33, %fd63;
	add.f64 	%fd65, %fd60, %fd64;
	sub.f64 	%fd66, %fd60, %fd65;
	add.f64 	%fd67, %fd64, %fd66;
	xor.b32  	%r25, %r48, -2147483648;
	mov.b32 	%r26, 1127219200;
	mov.b64 	%fd68, {%r25, %r26};
	mov.b32 	%r27, -2147483648;
	mov.b64 	%fd69, {%r27, %r26};
	sub.f64 	%fd70, %fd68, %fd69;
	fma.rn.f64 	%fd71, %fd70, 0d3FE62E42FEFA39EF, %fd65;
	fma.rn.f64 	%fd72, %fd70, 0dBFE62E42FEFA39EF, %fd71;
	sub.f64 	%fd73, %fd72, %fd65;
	sub.f64 	%fd74, %fd67, %fd73;
	fma.rn.f64 	%fd75, %fd70, 0d3C7ABC9E3B39803F, %fd74;
	add.f64 	%fd76, %fd71, %fd75;
	sub.f64 	%fd77, %fd71, %fd76;
	add.f64 	%fd78, %fd75, %fd77;
	{
	.reg .b32 %temp; 
	mov.b64 	{%temp, %r28}, %fd11;
	}
	{
	.reg .b32 %temp; 
	mov.b64 	{%r29, %temp}, %fd11;
	}
	shl.b32 	%r30, %r28, 1;
	setp.gt.u32 	%p3, %r30, -33554433;
	and.b32  	%r31, %r28, -15728641;
	selp.b32 	%r32, %r31, %r28, %p3;
	mov.b64 	%fd79, {%r29, %r32};
	mul.rn.f64 	%fd80, %fd76, %fd79;
	neg.f64 	%fd81, %fd80;
	fma.rn.f64 	%fd82, %fd76, %fd79, %fd81;
	fma.rn.f64 	%fd83, %fd78, %fd79, %fd82;
	add.f64 	%fd4, %fd80, %fd83;
	sub.f64 	%fd84, %fd80, %fd4;
	add.f64 	%fd5, %fd83, %fd84;
	fma.rn.f64 	%fd85, %fd4, 0d3FF71547652B82FE, 0d4338000000000000;
	{
	.reg .b32 %temp; 
	mov.b64 	{%r13, %temp}, %fd85;
	}
	mov.f64 	%fd86, 0dC338000000000000;
	add.rn.f64 	%fd87, %fd85, %fd86;
	fma.rn.f64 	%fd88, %fd87, 0dBFE62E42FEFA39EF, %fd4;
	fma.rn.f64 	%fd89, %fd87, 0dBC7ABC9E3B39803F, %fd88;
	fma.rn.f64 	%fd90, %fd89, 0d3E5ADE1569CE2BDF, 0d3E928AF3FCA213EA;
	fma.rn.f64 	%fd91, %fd90, %fd89, 0d3EC71DEE62401315;
	fma.rn.f64 	%fd92, %fd91, %fd89, 0d3EFA01997C89EB71;
	fma.rn.f64 	%fd93, %fd92, %fd89, 0d3F2A01A014761F65;
	fma.rn.f64 	%fd94, %fd93, %fd89, 0d3F56C16C1852B7AF;
	fma.rn.f64 	%fd95, %fd94, %fd89, 0d3F81111111122322;
	fma.rn.f64 	%fd96, %fd95, %fd89, 0d3FA55555555502A1;
	fma.rn.f64 	%fd97, %fd96, %fd89, 0d3FC5555555555511;
	fma.rn.f64 	%fd98, %fd97, %fd89, 0d3FE000000000000B;
	fma.rn.f64 	%fd99, %fd98, %fd89, 0d3FF0000000000000;
	fma.rn.f64 	%fd100, %fd99, %fd89, 0d3FF0000000000000;
	{
	.reg .b32 %temp; 
	mov.b64 	{%r14, %temp}, %fd100;
	}
	{
	.reg .b32 %temp; 
	mov.b64 	{%temp, %r15}, %fd100;
	}
	shl.b32 	%r33, %r13, 20;
	add.s32 	%r34, %r33, %r15;
	mov.b64 	%fd108, {%r14, %r34};
	{
	.reg .b32 %temp; 
	mov.b64 	{%temp, %r35}, %fd4;
	}
	mov.b32 	%f2, %r35;
	abs.f32 	%f1, %f2;
	setp.lt.f32 	%p4, %f1, 0f4086232B;
	@%p4 bra 	$L__BB2_7;
	setp.lt.f64 	%p5, %fd4, 0d0000000000000000;
	add.f64 	%fd101, %fd4, 0d7FF0000000000000;
	selp.f64 	%fd108, 0d0000000000000000, %fd101, %p5;
	setp.geu.f32 	%p6, %f1, 0f40874800;
	@%p6 bra 	$L__BB2_7;
	shr.u32 	%r36, %r13, 31;
	add.s32 	%r37, %r13, %r36;
	shr.s32 	%r38, %r37, 1;
	shl.b32 	%r39, %r38, 20;
	add.s32 	%r40, %r15, %r39;
	mov.b64 	%fd102, {%r14, %r40};
	sub.s32 	%r41, %r13, %r38;
	shl.b32 	%r42, %r41, 20;
	add.s32 	%r43, %r42, 1072693248;
	mov.b32 	%r44, 0;
	mov.b64 	%fd103, {%r44, %r43};
	mul.f64 	%fd108, %fd103, %fd102;
$L__BB2_7:
	abs.f64 	%fd104, %fd108;
	setp.eq.f64 	%p7, %fd104, 0d7FF0000000000000;
	fma.rn.f64 	%fd105, %fd108, %fd5, %fd108;
	selp.f64 	%fd106, %fd108, %fd105, %p7;
	st.param.f64 	[func_retval0], %fd106;
	ret;

}


// ===== COMPILED SASS (sm_100) =====

	.target	sm_100

	.elftype	@"ET_EXEC"


//--------------------- .note.nv.tkinfo           --------------------------
	.section	.note.nv.tkinfo,"",@"SHT_NOTE"
	.sectionflags	@"SHF_NOTE_NV_TKINFO"
	.tkinfo
        /*0018*/ 	.word	0x00000002
        /*0030*/ 	.string	""
        /*0030*/ 	.string	"ptxas"
        /*0030*/ 	.string	"Cuda compilation tools, release 13.0, V13.0.88"
        /*0030*/ 	.string	"Build cuda_13.0.r13.0/compiler.36424714_0"
        /*0030*/ 	.string	"-arch sm_100 -m 64 "



//--------------------- .note.nv.cuinfo           --------------------------
	.section	.note.nv.cuinfo,"",@"SHT_NOTE"
	.sectionflags	@"SHF_NOTE_NV_CUINFO"
        /*0018*/ 	.short	0x0002
        /*001a*/ 	.short	0x0064
        /*001c*/ 	.short	0x0082
	.zero		2


//--------------------- .nv.info                  --------------------------
	.section	.nv.info,"",@"SHT_CUDA_INFO"
	.align	4


	//----- nvinfo : EIATTR_REGCOUNT
	.align		4
        /*0000*/ 	.byte	0x04, 0x2f
        /*0002*/ 	.short	(.L_10 - .L_9)
	.align		4
.L_9:
        /*0004*/ 	.word	index@(_Z13events_kernelPdS_iidS_S_)
        /*0008*/ 	.word	0x00000030


	//----- nvinfo : EIATTR_FRAME_SIZE
	.align		4
.L_10:
        /*000c*/ 	.byte	0x04, 0x11
        /*000e*/ 	.short	(.L_12 - .L_11)
	.align		4
.L_11:
        /*0010*/ 	.word	index@($_Z13events_kernelPdS_iidS_S_$__internal_accurate_pow)
        /*0014*/ 	.word	0x00000000


	//----- nvinfo : EIATTR_FRAME_SIZE
	.align		4
.L_12:
        /*0018*/ 	.byte	0x04, 0x11
        /*001a*/ 	.short	(.L_14 - .L_13)
	.align		4
.L_13:
        /*001c*/ 	.word	index@($__internal_1_$__cuda_sm20_div_rn_f64_full)
        /*0020*/ 	.word	0x00000000


	//----- nvinfo : EIATTR_FRAME_SIZE
	.align		4
.L_14:
        /*0024*/ 	.byte	0x04, 0x11
        /*0026*/ 	.short	(.L_16 - .L_15)
	.align		4
.L_15:
        /*0028*/ 	.word	index@(_Z13events_kernelPdS_iidS_S_)
        /*002c*/ 	.word	0x00000000


	//----- nvinfo : EIATTR_REGCOUNT
	.align		4
.L_16:
        /*0030*/ 	.byte	0x04, 0x2f
        /*0032*/ 	.short	(.L_18 - .L_17)
	.align		4
.L_17:
        /*0034*/ 	.word	index@(_Z28generate_random_array_kerneliiPKdPdS1_Pi)
        /*0038*/ 	.word	0x0000002c


	//----- nvinfo : EIATTR_FRAME_SIZE
	.align		4
.L_18:
        /*003c*/ 	.byte	0x04, 0x11
        /*003e*/ 	.short	(.L_20 - .L_19)
	.align		4
.L_19:
        /*0040*/ 	.word	index@($__internal_0_$__cuda_sm20_div_rn_f64_full)
        /*0044*/ 	.word	0x00000000


	//----- nvinfo : EIATTR_FRAME_SIZE
	.align		4
.L_20:
        /*0048*/ 	.byte	0x04, 0x11
        /*004a*/ 	.short	(.L_22 - .L_21)
	.align		4
.L_21:
        /*004c*/ 	.word	index@(_Z28generate_random_array_kerneliiPKdPdS1_Pi)
        /*0050*/ 	.word	0x00000000


	//----- nvinfo : EIATTR_MIN_STACK_SIZE
	.align		4
.L_22:
        /*0054*/ 	.byte	0x04, 0x12
        /*0056*/ 	.short	(.L_24 - .L_23)
	.align		4
.L_23:
        /*0058*/ 	.word	index@(_Z28generate_random_array_kerneliiPKdPdS1_Pi)
        /*005c*/ 	.word	0x00000000


	//----- nvinfo : EIATTR_MIN_STACK_SIZE
	.align		4
.L_24:
        /*0060*/ 	.byte	0x04, 0x12
        /*0062*/ 	.short	(.L_26 - .L_25)
	.align		4
.L_25:
        /*0064*/ 	.word	index@(_Z13events_kernelPdS_iidS_S_)
        /*0068*/ 	.word	0x00000000
.L_26:


//--------------------- .nv.compat                --------------------------
	.section	.nv.compat,"",@"SHT_CUDA_COMPAT_INFO"
	.align	4
        /*0000*/ 	.byte	0x02, 0x09, 0x00, 0x00, 0x02, 0x02, 0x01, 0x00, 0x02, 0x05, 0x05, 0x00, 0x03, 0x07, 0x01, 0x01
        /*0010*/ 	.byte	0x02, 0x03, 0x00, 0x00, 0x02, 0x06, 0x01, 0x00, 0x04, 0x0b, 0x08, 0x00, 0x01, 0x00, 0x00, 0x00
        /*0020*/ 	.byte	0x00, 0x00, 0x00, 0x00


//--------------------- .nv.info._Z28generate_random_array_kerneliiPKdPdS1_Pi --------------------------
	.section	.nv.info._Z28generate_random_array_kerneliiPKdPdS1_Pi,"",@"SHT_CUDA_INFO"
	.sectionflags	@""
	.align	4


	//----- nvinfo : EIATTR_CUDA_API_VERSION
	.align		4
        /*0000*/ 	.byte	0x04, 0x37
        /*0002*/ 	.short	(.L_28 - .L_27)
.L_27:
        /*0004*/ 	.word	0x00000082


	//----- nvinfo : EIATTR_KPARAM_INFO
	.align		4
.L_28:
        /*0008*/ 	.byte	0x04, 0x17
        /*000a*/ 	.short	(.L_30 - .L_29)
.L_29:
        /*000c*/ 	.word	0x00000000
        /*0010*/ 	.short	0x0005
        /*0012*/ 	.short	0x0020
        /*0014*/ 	.byte	0x00, 0xf5, 0x21, 0x00


	//----- nvinfo : EIATTR_KPARAM_INFO
	.align		4
.L_30:
        /*0018*/ 	.byte	0x04, 0x17
        /*001a*/ 	.short	(.L_32 - .L_31)
.L_31:
        /*001c*/ 	.word	0x00000000
        /*0020*/ 	.short	0x0004
        /*0022*/ 	.short	0x0018
        /*0024*/ 	.byte	0x00, 0xf5, 0x21, 0x00


	//----- nvinfo : EIATTR_KPARAM_INFO
	.align		4
.L_32:
        /*0028*/ 	.byte	0x04, 0x17
        /*002a*/ 	.short	(.L_34 - .L_33)
.L_33:
        /*002c*/ 	.word	0x00000000
        /*0030*/ 	.short	0x0003
        /*0032*/ 	.short	0x0010
        /*0034*/ 	.byte	0x00, 0xf5, 0x21, 0x00


	//----- nvinfo : EIATTR_KPARAM_INFO
	.align		4
.L_34:
        /*0038*/ 	.byte	0x04, 0x17
        /*003a*/ 	.short	(.L_36 - .L_35)
.L_35:
        /*003c*/ 	.word	0x00000000
        /*0040*/ 	.short	0x0002
        /*0042*/ 	.short	0x0008
        /*0044*/ 	.byte	0x00, 0xf5, 0x21, 0x00


	//----- nvinfo : EIATTR_KPARAM_INFO
	.align		4
.L_36:
        /*0048*/ 	.byte	0x04, 0x17
        /*004a*/ 	.short	(.L_38 - .L_37)
.L_37:
        /*004c*/ 	.word	0x00000000
        /*0050*/ 	.short	0x0001
        /*0052*/ 	.short	0x0004
        /*0054*/ 	.byte	0x00, 0xf0, 0x11, 0x00


	//----- nvinfo : EIATTR_KPARAM_INFO
	.align		4
.L_38:
        /*0058*/ 	.byte	0x04, 0x17
        /*005a*/ 	.short	(.L_40 - .L_39)
.L_39:
        /*005c*/ 	.word	0x00000000
        /*0060*/ 	.short	0x0000
        /*0062*/ 	.short	0x0000
        /*0064*/ 	.byte	0x00, 0xf0, 0x11, 0x00


	//----- nvinfo : EIATTR_SPARSE_MMA_MASK
	.align		4
.L_40:
        /*0068*/ 	.byte	0x03, 0x50
        /*006a*/ 	.short	0x0000


	//----- nvinfo : EIATTR_MAXREG_COUNT
	.align		4
        /*006c*/ 	.byte	0x03, 0x1b
        /*006e*/ 	.short	0x00ff


	//----- nvinfo : EIATTR_MERCURY_ISA_VERSION
	.align		4
        /*0070*/ 	.byte	0x03, 0x5f
        /*0072*/ 	.short	0x0101


	//----- nvinfo : EIATTR_VRC_CTA_INIT_COUNT
	.align		4
        /*0074*/ 	.byte	0x02, 0x4a
	.zero		1
	.zero		1


	//----- nvinfo : EIATTR_EXIT_INSTR_OFFSETS
	.align		4
        /*0078*/ 	.byte	0x04, 0x1c
        /*007a*/ 	.short	(.L_42 - .L_41)


	//   ....[0]....
.L_41:
        /*007c*/ 	.word	0x00000090


	//   ....[1]....
        /*0080*/ 	.word	0x00001fd0


	//   ....[2]....
        /*0084*/ 	.word	0x00002290


	//   ....[3]....
        /*0088*/ 	.word	0x000023a0


	//----- nvinfo : EIATTR_CRS_STACK_SIZE
	.align		4
.L_42:
        /*008c*/ 	.byte	0x04, 0x1e
        /*008e*/ 	.short	(.L_44 - .L_43)
.L_43:
        /*0090*/ 	.word	0x00000000


	//----- nvinfo : EIATTR_CBANK_PARAM_SIZE
	.align		4
.L_44:
        /*0094*/ 	.byte	0x03, 0x19
        /*0096*/ 	.short	0x0028


	//----- nvinfo : EIATTR_PARAM_CBANK
	.align		4
        /*0098*/ 	.byte	0x04, 0x0a
        /*009a*/ 	.short	(.L_46 - .L_45)
	.align		4
.L_45:
        /*009c*/ 	.word	index@(.nv.constant0._Z28generate_random_array_kerneliiPKdPdS1_Pi)
        /*00a0*/ 	.short	0x0380
        /*00a2*/ 	.short	0x0028


	//----- nvinfo : EIATTR_SW_WAR
	.align		4
.L_46:
        /*00a4*/ 	.byte	0x04, 0x36
        /*00a6*/ 	.short	(.L_48 - .L_47)
.L_47:
        /*00a8*/ 	.word	0x00000008
.L_48:


//--------------------- .nv.info._Z13events_kernelPdS_iidS_S_ --------------------------
	.section	.nv.info._Z13events_kernelPdS_iidS_S_,"",@"SHT_CUDA_INFO"
	.sectionflags	@""
	.align	4


	//----- nvinfo : EIATTR_CUDA_API_VERSION
	.align		4
        /*0000*/ 	.byte	0x04, 0x37
        /*0002*/ 	.short	(.L_50 - .L_49)
.L_49:
        /*0004*/ 	.word	0x00000082


	//----- nvinfo : EIATTR_KPARAM_INFO
	.align		4
.L_50:
        /*0008*/ 	.byte	0x04, 0x17
        /*000a*/ 	.short	(.L_52 - .L_51)
.L_51:
        /*000c*/ 	.word	0x00000000
        /*0010*/ 	.short	0x0006
        /*0012*/ 	.short	0x0028
        /*0014*/ 	.byte	0x00, 0xf5, 0x21, 0x00


	//----- nvinfo : EIATTR_KPARAM_INFO
	.align		4
.L_52:
        /*0018*/ 	.byte	0x04, 0x17
        /*001a*/ 	.short	(.L_54 - .L_53)
.L_53:
        /*001c*/ 	.word	0x00000000
        /*0020*/ 	.short	0x0005
        /*0022*/ 	.short	0x0020
        /*0024*/ 	.byte	0x00, 0xf5, 0x21, 0x00


	//----- nvinfo : EIATTR_KPARAM_INFO
	.align		4
.L_54:
        /*0028*/ 	.byte	0x04, 0x17
        /*002a*/ 	.short	(.L_56 - .L_55)
.L_55:
        /*002c*/ 	.word	0x00000000
        /*0030*/ 	.short	0x0004
        /*0032*/ 	.short	0x0018
        /*0034*/ 	.byte	0x00, 0xf0, 0x21, 0x00


	//----- nvinfo : EIATTR_KPARAM_INFO
	.align		4
.L_56:
        /*0038*/ 	.byte	0x04, 0x17
        /*003a*/ 	.short	(.L_58 - .L_57)
.L_57:
        /*003c*/ 	.word	0x00000000
        /*0040*/ 	.short	0x0003
        /*0042*/ 	.short	0x0014
        /*0044*/ 	.byte	0x00, 0xf0, 0x11, 0x00


	//----- nvinfo : EIATTR_KPARAM_INFO
	.align		4
.L_58:
        /*0048*/ 	.byte	0x04, 0x17
        /*004a*/ 	.short	(.L_60 - .L_59)
.L_59:
        /*004c*/ 	.word	0x00000000
        /*0050*/ 	.short	0x0002
        /*0052*/ 	.short	0x0010
        /*0054*/ 	.byte	0x00, 0xf0, 0x11, 0x00


	//----- nvinfo : EIATTR_KPARAM_INFO
	.align		4
.L_60:
        /*0058*/ 	.byte	0x04, 0x17
        /*005a*/ 	.short	(.L_62 - .L_61)
.L_61:
        /*005c*/ 	.word	0x00000000
        /*0060*/ 	.short	0x0001
        /*0062*/ 	.short	0x0008
        /*0064*/ 	.byte	0x00, 0xf5, 0x21, 0x00


	//----- nvinfo : EIATTR_KPARAM_INFO
	.align		4
.L_62:
        /*0068*/ 	.byte	0x04, 0x17
        /*006a*/ 	.short	(.L_64 - .L_63)
.L_63:
        /*006c*/ 	.word	0x00000000
        /*0070*/ 	.short	0x0000
        /*0072*/ 	.short	0x0000
        /*0074*/ 	.byte	0x00, 0xf5, 0x21, 0x00


	//----- nvinfo : EIATTR_SPARSE_MMA_MASK
	.align		4
.L_64:
        /*0078*/ 	.byte	0x03, 0x50
        /*007a*/ 	.short	0x0000


	//----- nvinfo : EIATTR_MAXREG_COUNT
	.align		4
        /*007c*/ 	.byte	0x03, 0x1b
        /*007e*/ 	.short	0x00ff


	//----- nvinfo : EIATTR_MERCURY_ISA_VERSION
	.align		4
        /*0080*/ 	.byte	0x03, 0x5f
        /*0082*/ 	.short	0x0101


	//----- nvinfo : EIATTR_VRC_CTA_INIT_COUNT
	.align		4
        /*0084*/ 	.byte	0x02, 0x4a
	.zero		1
	.zero		1


	//----- nvinfo : EIATTR_EXIT_INSTR_OFFSETS
	.align		4
        /*0088*/ 	.byte	0x04, 0x1c
        /*008a*/ 	.short	(.L_66 - .L_65)


	//   ....[0]....
.L_65:
        /*008c*/ 	.word	0x00000120


	//   ....[1]....
        /*0090*/ 	.word	0x000021a0


	//   ....[2]....
        /*0094*/ 	.word	0x000028a0


	//   ....[3]....
        /*0098*/ 	.word	0x00003030


	//----- nvinfo : EIATTR_CRS_STACK_SIZE
	.align		4
.L_66:
        /*009c*/ 	.byte	0x04, 0x1e
        /*009e*/ 	.short	(.L_68 - .L_67)
.L_67:
        /*00a0*/ 	.word	0x00000000


	//----- nvinfo : EIATTR_CBANK_PARAM_SIZE
	.align		4
.L_68:
        /*00a4*/ 	.byte	0x03, 0x19
        /*00a6*/ 	.short	0x0030


	//----- nvinfo : EIATTR_PARAM_CBANK
	.align		4
        /*00a8*/ 	.byte	0x04, 0x0a
        /*00aa*/ 	.short	(.L_70 - .L_69)
	.align		4
.L_69:
        /*00ac*/ 	.word	index@(.nv.constant0._Z13events_kernelPdS_iidS_S_)
        /*00b0*/ 	.short	0x0380
        /*00b2*/ 	.short	0x0030


	//----- nvinfo : EIATTR_SW_WAR
	.align		4
.L_70:
        /*00b4*/ 	.byte	0x04, 0x36
        /*00b6*/ 	.short	(.L_72 - .L_71)
.L_71:
        /*00b8*/ 	.word	0x00000008
.L_72:


//--------------------- .nv.callgraph             --------------------------
	.section	.nv.callgraph,"",@"SHT_CUDA_CALLGRAPH"
	.align	4
	.sectionentsize	8
	.align		4
        /*0000*/ 	.word	0x00000000
	.align		4
        /*0004*/ 	.word	0xffffffff
	.align		4
        /*0008*/ 	.word	0x00000000
	.align		4
        /*000c*/ 	.word	0xfffffffe
	.align		4
        /*0010*/ 	.word	0x00000000
	.align		4
        /*0014*/ 	.word	0xfffffffd
	.align		4
        /*0018*/ 	.word	0x00000000
	.align		4
        /*001c*/ 	.word	0xfffffffc


//--------------------- .nv.constant4             --------------------------
	.section	.nv.constant4,"a",@progbits
	.align	8
	.align		8
.nv.constant4:
        /*0000*/ 	.dword	precalc_xorwow_matrix
	.align		8
        /*0008*/ 	.dword	precalc_xorwow_offset_matrix
	.align		8
        /*0010*/ 	.dword	mrg32k3aM1
	.align		8
        /*0018*/ 	.dword	mrg32k3aM2
	.align		8
        /*0020*/ 	.dword	mrg32k3aM1SubSeq
	.align		8
        /*0028*/ 	.dword	mrg32k3aM2SubSeq
	.align		8
        /*0030*/ 	.dword	mrg32k3aM1Seq
	.align		8
        /*0038*/ 	.dword	mrg32k3aM2Seq


//--------------------- .nv.constant3             --------------------------
	.section	.nv.constant3,"a",@progbits
	.align	8
.nv.constant3:
	.type		__cr_lgamma_table,@object
	.size		__cr_lgamma_table,(.L_8 - __cr_lgamma_table)
__cr_lgamma_table:
        /*0000*/ 	.byte	0x00, 0x00, 0x00, 0x00, 0x00, 0x00, 0x00, 0x00, 0x00, 0x00, 0x00, 0x00, 0x00, 0x00, 0x00, 0x00
        /*0010*/ 	.byte	0xef, 0x39, 0xfa, 0xfe, 0x42, 0x2e, 0xe6, 0x3f, 0x02, 0x20, 0x2a, 0xfa, 0x0b, 0xab, 0xfc, 0x3f
        /*0020*/ 	.byte	0xf9, 0x2c, 0x92, 0x7c, 0xa7, 0x6c, 0x09, 0x40, 0xc9, 0x79, 0x44, 0x3c, 0x64, 0x26, 0x13, 0x40
        /*0030*/ 	.byte	0xca, 0x01, 0xcf, 0x3a, 0x27, 0x51, 0x1a, 0x40, 0x30, 0xcc, 0x2d, 0xf3, 0xe1, 0x0c, 0x21, 0x40
        /*0040*/ 	.byte	0x0d, 0xb7, 0xfc, 0x82, 0x8e, 0x35, 0x25, 0x40
.L_8:


//--------------------- .text._Z28generate_random_array_kerneliiPKdPdS1_Pi --------------------------
	.section	.text._Z28generate_random_array_kerneliiPKdPdS1_Pi,"ax",@progbits
	.align	128
        .global         _Z28generate_random_array_kerneliiPKdPdS1_Pi
        .type           _Z28generate_random_array_kerneliiPKdPdS1_Pi,@function
        .size           _Z28generate_random_array_kerneliiPKdPdS1_Pi,(.L_x_105 - _Z28generate_random_array_kerneliiPKdPdS1_Pi)
        .other          _Z28generate_random_array_kerneliiPKdPdS1_Pi,@"STO_CUDA_ENTRY STV_DEFAULT"
_Z28generate_random_array_kerneliiPKdPdS1_Pi:
.text._Z28generate_random_array_kerneliiPKdPdS1_Pi:
[----:B------:R-:W-:Y:S01]  /*0000*/  LDC R1, c[0x0][0x37c] ;  /* 0x0000df00ff017b82 */ /* 0x000fe20000000800 */
[----:B------:R-:W0:Y:S07]  /*0010*/  S2R R6, SR_TID.X ;  /* 0x0000000000067919 */ /* 0x000e2e0000002100 */
[----:B------:R-:W0:Y:S01]  /*0020*/  S2UR UR4, SR_CTAID.X ;  /* 0x00000000000479c3 */ /* 0x000e220000002500 */
[----:B------:R-:W1:Y:S07]  /*0030*/  LDCU UR8, c[0x0][0x380] ;  /* 0x00007000ff0877ac */ /* 0x000e6e0008000800 */
[----:B------:R-:W0:Y:S01]  /*0040*/  LDC R3, c[0x0][0x360] ;  /* 0x0000d800ff037b82 */ /* 0x000e220000000800 */
[----:B------:R-:W2:Y:S01]  /*0050*/  LDCU UR5, c[0x0][0x370] ;  /* 0x00006e00ff0577ac */ /* 0x000ea20008000800 */
[----:B0-----:R-:W-:-:S02]  /*0060*/  IMAD R6, R3, UR4, R6 ;  /* 0x0000000403067c24 */ /* 0x001fc4000f8e0206 */
[----:B--2---:R-:W-:-:S03]  /*0070*/  IMAD R3, R3, UR5, RZ ;  /* 0x0000000503037c24 */ /* 0x004fc6000f8e02ff */
[----:B-1----:R-:W-:-:S13]  /*0080*/  ISETP.GE.AND P0, PT, R6, UR8, PT ;  /* 0x0000000806007c0c */ /* 0x002fda000bf06270 */
[----:B------:R-:W-:Y:S05]  /*0090*/  @P0 EXIT ;  /* 0x000000000000094d */ /* 0x000fea0003800000 */
[----:B------:R-:W0:Y:S01]  /*00a0*/  LDCU UR4, c[0x0][0x384] ;  /* 0x00007080ff0477ac */ /* 0x000e220008000800 */
[----:B------:R-:W1:Y:S01]  /*00b0*/  LDCU.64 UR6, c[0x0][0x358] ;  /* 0x00006b00ff0677ac */ /* 0x000e620008000a00 */
[----:B0-----:R-:W-:-:S09]  /*00c0*/  UISETP.GE.AND UP0, UPT, UR4, 0x1, UPT ;  /* 0x000000010400788c */ /* 0x001fd2000bf06270 */
[----:B-1----:R-:W-:Y:S05]  /*00d0*/  BRA.U !UP0, `(.L_x_0) ;  /* 0x0000001d08c07547 */ /* 0x002fea000b800000 */
[----:B------:R-:W-:Y:S01]  /*00e0*/  LOP3.LUT R0, R6, 0xaad26b49, RZ, 0x3c, !PT ;  /* 0xaad26b4906007812 */ /* 0x000fe200078e3cff */
[----:B------:R-:W-:Y:S01]  /*00f0*/  ULOP3.LUT UR4, UR4, 0x7ffffffc, URZ, 0xc0, !UPT ;  /* 0x7ffffffc04047892 */ /* 0x000fe2000f8ec0ff */
[----:B------:R-:W-:Y:S02]  /*0100*/  IMAD.MOV.U32 R5, RZ, RZ, -0x23270784 ;  /* 0xdcd8f87cff057424 */ /* 0x000fe400078e00ff */
[----:B------:R-:W-:Y:S01]  /*0110*/  IMAD.MOV.U32 R7, RZ, RZ, -0x75bd8fc ;  /* 0xf8a42704ff077424 */ /* 0x000fe200078e00ff */
[----:B------:R-:W-:Y:S01]  /*0120*/  UIADD3 UR5, UPT, UPT, -UR4, URZ, URZ ;  /* 0x000000ff04057290 */ /* 0x000fe2000fffe1ff */
[----:B------:R-:W-:-:S04]  /*0130*/  IMAD R0, R0, 0x4182bed5, RZ ;  /* 0x4182bed500007824 */ /* 0x000fc800078e02ff */
[C---:B------:R-:W-:Y:S01]  /*0140*/  VIADD R8, R0.reuse, 0x583f19 ;  /* 0x00583f1900087836 */ /* 0x040fe20000000000 */
[C---:B------:R-:W-:Y:S01]  /*0150*/  LOP3.LUT R9, R0.reuse, 0x159a55e5, RZ, 0x3c, !PT ;  /* 0x159a55e500097812 */ /* 0x040fe200078e3cff */
[C---:B------:R-:W-:Y:S01]  /*0160*/  VIADD R4, R0.reuse, 0x75bcd15 ;  /* 0x075bcd1500047836 */ /* 0x040fe20000000000 */
[----:B------:R-:W-:-:S07]  /*0170*/  IADD3 R28, PT, PT, R0, -0x260923e8, RZ ;  /* 0xd9f6dc18001c7810 */ /* 0x000fce0007ffe0ff */
.L_x_19:
[----:B0-----:R-:W0:Y:S01]  /*0180*/  LDCU UR4, c[0x0][0x384] ;  /* 0x00007080ff0477ac */ /* 0x001e220008000800 */
[----:B------:R-:W-:Y:S02]  /*0190*/  HFMA2 R14, -RZ, RZ, 0, 0 ;  /* 0x00000000ff0e7431 */ /* 0x000fe400000001ff */
[----:B------:R-:W-:Y:S02]  /*01a0*/  IMAD.MOV.U32 R25, RZ, RZ, RZ ;  /* 0x000000ffff197224 */ /* 0x000fe400078e00ff */
[----:B------:R-:W-:Y:S02]  /*01b0*/  IMAD.MOV.U32 R10, RZ, RZ, -0x400000 ;  /* 0xffc00000ff0a7424 */ /* 0x000fe400078e00ff */
[----:B------:R-:W-:Y:S02]  /*01c0*/  IMAD.MOV.U32 R11, RZ, RZ, -0x3e200001 ;  /* 0xc1dfffffff0b7424 */ /* 0x000fe400078e00ff */
[----:B------:R-:W-:Y:S02]  /*01d0*/  IMAD.MOV.U32 R15, RZ, RZ, 0x3ff00000 ;  /* 0x3ff00000ff0f7424 */ /* 0x000fe400078e00ff */
[----:B0-----:R-:W-:-:S04]  /*01e0*/  IMAD.U32 R17, RZ, RZ, UR4 ;  /* 0x00000004ff117e24 */ /* 0x001fc8000f8e00ff */
[----:B------:R-:W-:Y:S01]  /*01f0*/  IMAD R12, R6, R17, RZ ;  /* 0x00000011060c7224 */ /* 0x000fe200078e02ff */
[----:B------:R-:W-:-:S13]  /*0200*/  ISETP.GE.U32.AND P0, PT, R17, 0x4, PT ;  /* 0x000000041100780c */ /* 0x000fda0003f06070 */
[----:B-1----:R-:W-:Y:S05]  /*0210*/  @!P0 BRA `(.L_x_1) ;  /* 0x0000001000148947 */ /* 0x002fea0003800000 */
[----:B------:R-:W0:Y:S01]  /*0220*/  LDC.64 R14, c[0x0][0x390] ;  /* 0x0000e400ff0e7b82 */ /* 0x000e220000000a00 */
[----:B------:R-:W-:Y:S01]  /*0230*/  VIADD R28, R28, 0xb0f8a ;  /* 0x000b0f8a1c1c7836 */ /* 0x000fe20000000000 */
[----:B------:R-:W-:Y:S01]  /*0240*/  MOV R29, 0x5a ;  /* 0x0000005a001d7802 */ /* 0x000fe20000000f00 */
[----:B------:R-:W-:Y:S02]  /*0250*/  IMAD.MOV.U32 R30, RZ, RZ, R12 ;  /* 0x000000ffff1e7224 */ /* 0x000fe400078e000c */
[----:B------:R-:W-:-:S03]  /*0260*/  IMAD.U32 R31, RZ, RZ, UR5 ;  /* 0x00000005ff1f7e24 */ /* 0x000fc6000f8e00ff */
[----:B------:R-:W1:Y:S01]  /*0270*/  LDC.64 R16, c[0x0][0x3a0] ;  /* 0x0000e800ff107b82 */ /* 0x000e620000000a00 */
[----:B0-----:R-:W-:-:S03]  /*0280*/  IMAD.WIDE.U32 R14, R12, 0x8, R14 ;  /* 0x000000080c0e7825 */ /* 0x001fc600078e000e */
[----:B------:R-:W-:Y:S01]  /*0290*/  IADD3 R2, P0, PT, R14, 0x18, RZ ;  /* 0x000000180e027810 */ /* 0x000fe20007f1e0ff */
[----:B------:R-:W-:Y:S02]  /*02a0*/  IMAD.MOV.U32 R14, RZ, RZ, 0x0 ;  /* 0x00000000ff0e7424 */ /* 0x000fe400078e00ff */
[----:B-1----:R-:W-:-:S04]  /*02b0*/  IMAD.WIDE.U32 R16, R12, 0x4, R16 ;  /* 0x000000040c107825 */ /* 0x002fc800078e0010 */
[----:B------:R-:W-:Y:S01]  /*02c0*/  IMAD.X R23, RZ, RZ, R15, P0 ;  /* 0x000000ffff177224 */ /* 0x000fe200000e060f */
[----:B------:R-:W-:Y:S01]  /*02d0*/  IADD3 R0, P1, PT, R16, 0xc, RZ ;  /* 0x0000000c10007810 */ /* 0x000fe20007f3e0ff */
[----:B------:R-:W-:-:S04]  /*02e0*/  IMAD.MOV.U32 R15, RZ, RZ, 0x3ff00000 ;  /* 0x3ff00000ff0f7424 */ /* 0x000fc800078e00ff */
[----:B------:R-:W-:-:S08]  /*02f0*/  IMAD.X R27, RZ, RZ, R17, P1 ;  /* 0x000000ffff1b7224 */ /* 0x000fd000008e0611 */
.L_x_10:
[----:B------:R-:W0:Y:S01]  /*0300*/  MUFU.RCP64H R17, -2.14748262400000000000e+09 ;  /* 0xc1dfffff00117908 */ /* 0x000e220000001800 */
[----:B------:R-:W-:Y:S01]  /*0310*/  MOV R18, 0xffc00000 ;  /* 0xffc0000000127802 */ /* 0x000fe20000000f00 */
[----:B------:R-:W-:Y:S01]  /*0320*/  IMAD.MOV.U32 R19, RZ, RZ, 0x41dfffff ;  /* 0x41dfffffff137424 */ /* 0x000fe200078e00ff */
[----:B------:R-:W-:Y:S01]  /*0330*/  SHF.R.U32.HI R13, RZ, 0x2, R4 ;  /* 0x00000002ff0d7819 */ /* 0x000fe20000011604 */
[----:B------:R-:W-:Y:S01]  /*0340*/  IMAD.MOV.U32 R16, RZ, RZ, 0x1 ;  /* 0x00000001ff107424 */ /* 0x000fe200078e00ff */
[----:B------:R-:W-:Y:S01]  /*0350*/  UMOV UR8, 0x0 ;  /* 0x0000000000087882 */ /* 0x000fe20000000000 */
[----:B------:R-:W-:Y:S01]  /*0360*/  UMOV UR9, 0x3ff00000 ;  /* 0x3ff0000000097882 */ /* 0x000fe20000000000 */
[----:B------:R-:W-:Y:S01]  /*0370*/  LOP3.LUT R13, R13, R4, RZ, 0x3c, !PT ;  /* 0x000000040d0d7212 */ /* 0x000fe200078e3cff */
[----:B------:R-:W-:Y:S01]  /*0380*/  IMAD.SHL.U32 R21, R8, 0x10, RZ ;  /* 0x0000001008157824 */ /* 0x000fe200078e00ff */
[----:B------:R-:W-:Y:S01]  /*0390*/  BSSY.RECONVERGENT B0, `(.L_x_2) ;  /* 0x0000019000007945 */ /* 0x000fe20003800200 */
[----:B------:R-:W-:-:S02]  /*03a0*/  IMAD.MOV.U32 R36, RZ, RZ, R2 ;  /* 0x000000ffff247224 */ /* 0x000fc400078e0002 */
[----:B------:R-:W-:Y:S02]  /*03b0*/  IMAD.SHL.U32 R4, R13, 0x2, RZ ;  /* 0x000000020d047824 */ /* 0x000fe400078e00ff */
[----:B------:R-:W-:Y:S02]  /*03c0*/  IMAD.MOV.U32 R37, RZ, RZ, R23 ;  /* 0x000000ffff257224 */ /* 0x000fe400078e0017 */
[----:B------:R-:W-:Y:S01]  /*03d0*/  IMAD.MOV.U32 R34, RZ, RZ, R0 ;  /* 0x000000ffff227224 */ /* 0x000fe200078e0000 */
[----:B0-----:R-:W-:Y:S01]  /*03e0*/  DFMA R24, R16, R18, UR8 ;  /* 0x0000000810187e2b */ /* 0x001fe20008000012 */
[----:B------:R-:W-:Y:S01]  /*03f0*/  LOP3.LUT R4, R8, R21, R4, 0x96, !PT ;  /* 0x0000001508047212 */ /* 0x000fe200078e9604 */
[----:B------:R-:W-:-:S03]  /*0400*/  IMAD.MOV.U32 R35, RZ, RZ, R27 ;  /* 0x000000ffff237224 */ /* 0x000fc600078e001b */
[----:B------:R-:W-:-:S03]  /*0410*/  LOP3.LUT R13, R4, R13, RZ, 0x3c, !PT ;  /* 0x0000000d040d7212 */ /* 0x000fc600078e3cff */
[----:B------:R-:W-:-:S08]  /*0420*/  DFMA R24, R24, R24, R24 ;  /* 0x000000181818722b */ /* 0x000fd00000000018 */
[----:B------:R-:W-:Y:S01]  /*0430*/  DFMA R24, R16, R24, R16 ;  /* 0x000000181018722b */ /* 0x000fe20000000010 */
[----:B------:R-:W-:-:S07]  /*0440*/  IADD3 R16, PT, PT, R28, -0x587c5, R13 ;  /* 0xfffa783b1c107810 */ /* 0x000fce0007ffe00d */
[C---:B------:R-:W-:Y:S01]  /*0450*/  DFMA R20, R24.reuse, R18, 1 ;  /* 0x3ff000001814742b */ /* 0x040fe20000000012 */
[----:B------:R-:W0:Y:S07]  /*0460*/  I2F.F64.U32 R16, R16 ;  /* 0x0000001000107312 */ /* 0x000e2e0000201800 */
[----:B------:R-:W-:Y:S01]  /*0470*/  DFMA R20, R24, R20, R24 ;  /* 0x000000141814722b */ /* 0x000fe20000000018 */
[----:B------:R-:W-:-:S07]  /*0480*/  MOV R24, R8 ;  /* 0x0000000800187202 */ /* 0x000fce0000000f00 */
[----:B0-----:R-:W-:Y:S01]  /*0490*/  DMUL R38, R16, R20 ;  /* 0x0000001410267228 */ /* 0x001fe20000000000 */
[----:B------:R-:W-:-:S07]  /*04a0*/  FSETP.GEU.AND P1, PT, |R17|, 6.5827683646048100446e-37, PT ;  /* 0x036000001100780b */ /* 0x000fce0003f2e200 */
[----:B------:R-:W-:-:S08]  /*04b0*/  DFMA R18, R38, R18, R16 ;  /* 0x000000122612722b */ /* 0x000fd00000000010 */
[----:B------:R-:W-:-:S10]  /*04c0*/  DFMA R38, R20, R18, R38 ;  /* 0x000000121426722b */ /* 0x000fd40000000026 */
[----:B------:R-:W-:-:S05]  /*04d0*/  FFMA R4, RZ, -27.999998092651367188, R39 ;  /* 0xc1dfffffff047823 */ /* 0x000fca0000000027 */
[----:B------:R-:W-:-:S13]  /*04e0*/  FSETP.GT.AND P0, PT, |R4|, 1.469367938527859385e-39, PT ;  /* 0x001000000400780b */ /* 0x000fda0003f04200 */
[----:B------:R-:W-:Y:S05]  /*04f0*/  @P0 BRA P1, `(.L_x_3) ;  /* 0x0000000000080947 */ /* 0x000fea0000800000 */
[----:B------:R-:W-:-:S07]  /*0500*/  MOV R4, 0x520 ;  /* 0x0000052000047802 */ /* 0x000fce0000000f00 */
[----:B------:R-:W-:Y:S05]  /*0510*/  CALL.REL.NOINC `($__internal_0_$__cuda_sm20_div_rn_f64_full) ;  /* 0x0000001c00a47944 */ /* 0x000fea0003c00000 */
.L_x_3:
[----:B------:R-:W-:Y:S05]  /*0520*/  BSYNC.RECONVERGENT B0 ;  /* 0x0000000000007941 */ /* 0x000fea0003800200 */
.L_x_2:
[----:B------:R-:W-:Y:S02]  /*0530*/  HFMA2 R16, -RZ, RZ, 0, 0 ;  /* 0x00000000ff107431 */ /* 0x000fe400000001ff */
[----:B------:R-:W-:Y:S01]  /*0540*/  IMAD.MOV.U32 R17, RZ, RZ, 0x3ff00000 ;  /* 0x3ff00000ff117424 */ /* 0x000fe200078e00ff */
[----:B------:R-:W-:-:S05]  /*0550*/  CS2R R20, SRZ ;  /* 0x0000000000147805 */ /* 0x000fca000001ff00 */
[----:B------:R-:W-:-:S08]  /*0560*/  DFMA R16, R38, 0.5, R16 ;  /* 0x3fe000002610782b */ /* 0x000fd00000000010 */
[----:B------:R-:W-:Y:S02]  /*0570*/  DMUL R22, R16, 30 ;  /* 0x403e000010167828 */ /* 0x000fe40000000000 */
[----:B------:R-:W0:Y:S04]  /*0580*/  LDC.64 R16, c[0x0][0x388] ;  /* 0x0000e200ff107b82 */ /* 0x000e280000000a00 */
[----:B------:R-:W1:Y:S02]  /*0590*/  F2I.F64.TRUNC R0, R22 ;  /* 0x0000001600007311 */ /* 0x000e64000030d100 */
[C---:B-1----:R-:W-:Y:S02]  /*05a0*/  ISETP.GE.AND P0, PT, R0.reuse, 0x1, PT ;  /* 0x000000010000780c */ /* 0x042fe40003f06270 */
[----:B------:R-:W-:-:S04]  /*05b0*/  VIMNMX.RELU R0, PT, PT, R0, 0x1e, PT ;  /* 0x0000001e00007848 */ /* 0x000fc80003fe1100 */
[----:B------:R-:W-:-:S05]  /*05c0*/  IADD3 R33, PT, PT, R0, -0x5a, R29 ;  /* 0xffffffa600217810 */ /* 0x000fca0007ffe01d */
[----:B0-----:R-:W-:Y:S02]  /*05d0*/  IMAD.WIDE.U32 R32, R33, 0x8, R16 ;  /* 0x0000000821207825 */ /* 0x001fe400078e0010 */
[----:B------:R-:W-:-:S05]  /*05e0*/  @P0 IADD3 R27, PT, PT, R0, -0x5b, R29 ;  /* 0xffffffa5001b0810 */ /* 0x000fca0007ffe01d */
[----:B------:R-:W-:Y:S02]  /*05f0*/  @P0 IMAD.WIDE.U32 R26, R27, 0x8, R16 ;  /* 0x000000081b1a0825 */ /* 0x000fe400078e0010 */
[----:B------:R-:W2:Y:S04]  /*0600*/  LDG.E.64 R16, desc[UR6][R32.64] ;  /* 0x0000000620107981 */ /* 0x000ea8000c1e1b00 */
[----:B------:R0:W2:Y:S01]  /*0610*/  @P0 LDG.E.64 R20, desc[UR6][R26.64] ;  /* 0x000000061a140981 */ /* 0x0000a2000c1e1b00 */
[----:B------:R-:W1:Y:S01]  /*0620*/  I2F.F64.U32 R18, R0 ;  /* 0x0000000000127312 */ /* 0x000e620000201800 */
[----:B------:R-:W-:Y:S01]  /*0630*/  SHF.R.U32.HI R2, RZ, 0x2, R9 ;  /* 0x00000002ff027819 */ /* 0x000fe20000011609 */
[----:B------:R-:W-:Y:S01]  /*0640*/  IMAD.MOV.U32 R8, RZ, RZ, -0x400000 ;  /* 0xffc00000ff087424 */ /* 0x000fe200078e00ff */
[----:B-1----:R-:W-:-:S05]  /*0650*/  DADD R22, R22, -R18 ;  /* 0x0000000016167229 */ /* 0x002fca0000000812 */
[----:B------:R-:W0:Y:S01]  /*0660*/  MUFU.RCP64H R19, -2.14748262400000000000e+09 ;  /* 0xc1dfffff00137908 */ /* 0x000e220000001800 */
[----:B------:R-:W-:Y:S01]  /*0670*/  LOP3.LUT R25, R2, R9, RZ, 0x3c, !PT ;  /* 0x0000000902197212 */ /* 0x000fe200078e3cff */
[----:B------:R-:W-:Y:S02]  /*0680*/  IMAD.MOV.U32 R9, RZ, RZ, 0x41dfffff ;  /* 0x41dfffffff097424 */ /* 0x000fe400078e00ff */
[----:B------:R-:W-:Y:S01]  /*0690*/  IMAD.MOV.U32 R18, RZ, RZ, 0x1 ;  /* 0x00000001ff127424 */ /* 0x000fe200078e00ff */
[----:B------:R-:W-:Y:S01]  /*06a0*/  SHF.L.U32 R4, R25, 0x1, RZ ;  /* 0x0000000119047819 */ /* 0x000fe200000006ff */
[----:B------:R-:W-:-:S04]  /*06b0*/  IMAD.SHL.U32 R2, R13, 0x10, RZ ;  /* 0x000000100d027824 */ /* 0x000fc800078e00ff */
[----:B0-----:R-:W-:Y:S01]  /*06c0*/  DFMA R26, R18, R8, 1 ;  /* 0x3ff00000121a742b */ /* 0x001fe20000000008 */
[----:B------:R-:W-:-:S07]  /*06d0*/  LOP3.LUT R2, R13, R2, R4, 0x96, !PT ;  /* 0x000000020d027212 */ /* 0x000fce00078e9604 */
[----:B------:R-:W-:Y:S01]  /*06e0*/  DFMA R26, R26, R26, R26 ;  /* 0x0000001a1a1a722b */ /* 0x000fe2000000001a */
[----:B------:R-:W-:-:S07]  /*06f0*/  LOP3.LUT R25, R2, R25, RZ, 0x3c, !PT ;  /* 0x0000001902197212 */ /* 0x000fce00078e3cff */
[----:B------:R-:W-:-:S08]  /*0700*/  DFMA R18, R18, R26, R18 ;  /* 0x0000001a1212722b */ /* 0x000fd00000000012 */
[----:B------:R-:W-:-:S08]  /*0710*/  DFMA R26, R18, R8, 1 ;  /* 0x3ff00000121a742b */ /* 0x000fd00000000008 */
[----:B------:R-:W-:Y:S01]  /*0720*/  DFMA R26, R18, R26, R18 ;  /* 0x0000001a121a722b */ /* 0x000fe20000000012 */
[----:B------:R-:W0:Y:S01]  /*0730*/  LDC.64 R18, c[0x0][0x3a0] ;  /* 0x0000e800ff127b82 */ /* 0x000e220000000a00 */
[----:B------:R-:W-:Y:S01]  /*0740*/  BSSY.RECONVERGENT B0, `(.L_x_4) ;  /* 0x0000018000007945 */ /* 0x000fe20003800200 */
[----:B0-----:R-:W-:Y:S01]  /*0750*/  IMAD.WIDE.U32 R18, R30, 0x4, R18 ;  /* 0x000000041e127825 */ /* 0x001fe200078e0012 */
[----:B--2---:R-:W-:-:S08]  /*0760*/  DADD R16, R16, -R20 ;  /* 0x0000000010107229 */ /* 0x004fd00000000814 */
[----:B------:R-:W-:Y:S01]  /*0770*/  DFMA R22, R16, R22, R20 ;  /* 0x000000161016722b */ /* 0x000fe20000000014 */
[----:B------:R-:W0:Y:S02]  /*0780*/  LDC.64 R20, c[0x0][0x390] ;  /* 0x0000e400ff147b82 */ /* 0x000e240000000a00 */
[----:B0-----:R-:W-:-:S04]  /*0790*/  IMAD.WIDE.U32 R40, R30, 0x8, R20 ;  /* 0x000000081e287825 */ /* 0x001fc800078e0014 */
[----:B------:R-:W-:-:S06]  /*07a0*/  IMAD.IADD R20, R25, 0x1, R28 ;  /* 0x0000000119147824 */ /* 0x000fcc00078e021c */
[----:B------:R-:W0:Y:S01]  /*07b0*/  I2F.F64.U32 R20, R20 ;  /* 0x0000001400147312 */ /* 0x000e220000201800 */
[----:B------:R-:W-:Y:S02]  /*07c0*/  DADD R32, RZ, R22 ;  /* 0x00000000ff207229 */ /* 0x000fe40000000016 */
[----:B0-----:R-:W-:-:S08]  /*07d0*/  DMUL R22, R20, R26 ;  /* 0x0000001a14167228 */ /* 0x001fd00000000000 */
[----:B------:R-:W-:-:S08]  /*07e0*/  DFMA R8, R22, R8, R20 ;  /* 0x000000081608722b */ /* 0x000fd00000000014 */
[----:B------:R-:W-:Y:S01]  /*07f0*/  DFMA R38, R26, R8, R22 ;  /* 0x000000081a26722b */ /* 0x000fe20000000016 */
[----:B------:R0:W-:Y:S04]  /*0800*/  STG.E.64 desc[UR6][R40.64], R32 ;  /* 0x0000002028007986 */ /* 0x0001e8000c101b06 */
[----:B------:R0:W-:Y:S05]  /*0810*/  STG.E desc[UR6][R18.64], R0 ;  /* 0x0000000012007986 */ /* 0x0001ea000c101906 */
[----:B------:R-:W-:Y:S01]  /*0820*/  FFMA R2, RZ, -27.999998092651367188, R39 ;  /* 0xc1dfffffff027823 */ /* 0x000fe20000000027 */
[----:B------:R-:W-:-:S04]  /*0830*/  FSETP.GEU.AND P1, PT, |R21|, 6.5827683646048100446e-37, PT ;  /* 0x036000001500780b */ /* 0x000fc80003f2e200 */
[----:B------:R-:W-:Y:S01]  /*0840*/  FSETP.GT.AND P0, PT, |R2|, 1.469367938527859385e-39, PT ;  /* 0x001000000200780b */ /* 0x000fe20003f04200 */
[----:B------:R-:W-:-:S08]  /*0850*/  DMUL R16, R16, 30 ;  /* 0x403e000010107828 */ /* 0x000fd00000000000 */
[----:B------:R-:W-:-:S04]  /*0860*/  DMUL R14, R16, R14 ;  /* 0x0000000e100e7228 */ /* 0x000fc80000000000 */
[----:B0-----:R-:W-:Y:S07]  /*0870*/  @P0 BRA P1, `(.L_x_5) ;  /* 0x0000000000100947 */ /* 0x001fee0000800000 */
[----:B------:R-:W-:Y:S01]  /*0880*/  IMAD.MOV.U32 R16, RZ, RZ, R20 ;  /* 0x000000ffff107224 */ /* 0x000fe200078e0014 */
[----:B------:R-:W-:Y:S01]  /*0890*/  MOV R4, 0x8c0 ;  /* 0x000008c000047802 */ /* 0x000fe20000000f00 */
[----:B------:R-:W-:-:S07]  /*08a0*/  IMAD.MOV.U32 R17, RZ, RZ, R21 ;  /* 0x000000ffff117224 */ /* 0x000fce00078e0015 */
[----:B------:R-:W-:Y:S05]  /*08b0*/  CALL.REL.NOINC `($__internal_0_$__cuda_sm20_div_rn_f64_full) ;  /* 0x0000001800bc7944 */ /* 0x000fea0003c00000 */
.L_x_5:
[----:B------:R-:W-:Y:S05]  /*08c0*/  BSYNC.RECONVERGENT B0 ;  /* 0x0000000000007941 */ /* 0x000fea0003800200 */
.L_x_4:
[----:B------:R-:W-:Y:S01]  /*08d0*/  MOV R8, 0x0 ;  /* 0x0000000000087802 */ /* 0x000fe20000000f00 */
        /* <DEDUP_REMOVED lines=8> */
[----:B------:R-:W-:-:S07]  /*0960*/  IADD3 R19, PT, PT, R0, -0x3c, R29 ;  /* 0xffffffc400137810 */ /* 0x000fce0007ffe01d */
[----:B------:R-:W-:-:S05]  /*0970*/  @P0 IADD3 R27, PT, PT, R0, -0x3d, R29 ;  /* 0xffffffc3001b0810 */ /* 0x000fca0007ffe01d */
[----:B0-----:R-:W-:-:S04]  /*0980*/  @P0 IMAD.WIDE.U32 R26, R27, 0x8, R8 ;  /* 0x000000081b1a0825 */ /* 0x001fc800078e0008 */
[----:B------:R-:W-:Y:S01]  /*0990*/  IMAD.WIDE.U32 R8, R19, 0x8, R8 ;  /* 0x0000000813087825 */ /* 0x000fe200078e0008 */
[----:B------:R0:W2:Y:S05]  /*09a0*/  @P0 LDG.E.64 R16, desc[UR6][R26.64] ;  /* 0x000000061a100981 */ /* 0x0000aa000c1e1b00 */
[----:B------:R-:W2:Y:S01]  /*09b0*/  LDG.E.64 R8, desc[UR6][R8.64] ;  /* 0x0000000608087981 */ /* 0x000ea2000c1e1b00 */
[----:B------:R-:W1:Y:S01]  /*09c0*/  I2F.F64.U32 R20, R0 ;  /* 0x0000000000147312 */ /* 0x000e620000201800 */
[----:B------:R-:W-:Y:S01]  /*09d0*/  IMAD.MOV.U32 R18, RZ, RZ, 0x1 ;  /* 0x00000001ff127424 */ /* 0x000fe200078e00ff */
[----:B------:R-:W-:Y:S01]  /*09e0*/  SHF.R.U32.HI R2, RZ, 0x2, R7 ;  /* 0x00000002ff027819 */ /* 0x000fe20000011607 */
[----:B------:R-:W-:Y:S01]  /*09f0*/  IMAD.SHL.U32 R4, R25, 0x10, RZ ;  /* 0x0000001019047824 */ /* 0x000fe200078e00ff */
[----:B------:R-:W-:Y:S02]  /*0a00*/  BSSY.RECONVERGENT B0, `(.L_x_6) ;  /* 0x0000022000007945 */ /* 0x000fe40003800200 */
[----:B------:R-:W-:-:S02]  /*0a10*/  LOP3.LUT R2, R2, R7, RZ, 0x3c, !PT ;  /* 0x0000000702027212 */ /* 0x000fc400078e3cff */
[----:B------:R-:W0:Y:S02]  /*0a20*/  MUFU.RCP64H R19, -2.14748262400000000000e+09 ;  /* 0xc1dfffff00137908 */ /* 0x000e240000001800 */
[----:B------:R-:W-:-:S04]  /*0a30*/  SHF.L.U32 R7, R2, 0x1, RZ ;  /* 0x0000000102077819 */ /* 0x000fc800000006ff */
[----:B------:R-:W-:Y:S01]  /*0a40*/  LOP3.LUT R7, R25, R4, R7, 0x96, !PT ;  /* 0x0000000419077212 */ /* 0x000fe200078e9607 */
[----:B-1----:R-:W-:Y:S01]  /*0a50*/  DADD R22, R22, -R20 ;  /* 0x0000000016167229 */ /* 0x002fe20000000814 */
[----:B------:R-:W-:Y:S02]  /*0a60*/  IMAD.MOV.U32 R20, RZ, RZ, -0x400000 ;  /* 0xffc00000ff147424 */ /* 0x000fe400078e00ff */
[----:B------:R-:W-:-:S06]  /*0a70*/  IMAD.MOV.U32 R21, RZ, RZ, 0x41dfffff ;  /* 0x41dfffffff157424 */ /* 0x000fcc00078e00ff */
[----:B0-----:R-:W-:-:S08]  /*0a80*/  DFMA R26, R18, R20, 1 ;  /* 0x3ff00000121a742b */ /* 0x001fd00000000014 */
[----:B------:R-:W-:-:S08]  /*0a90*/  DFMA R26, R26, R26, R26 ;  /* 0x0000001a1a1a722b */ /* 0x000fd0000000001a */
[----:B------:R-:W-:Y:S01]  /*0aa0*/  DFMA R18, R18, R26, R18 ;  /* 0x0000001a1212722b */ /* 0x000fe20000000012 */
[----:B------:R-:W-:-:S07]  /*0ab0*/  LOP3.LUT R26, R7, R2, RZ, 0x3c, !PT ;  /* 0x00000002071a7212 */ /* 0x000fce00078e3cff */
[----:B------:R-:W-:-:S08]  /*0ac0*/  DFMA R32, R18, R20, 1 ;  /* 0x3ff000001220742b */ /* 0x000fd00000000014 */
[----:B------:R-:W-:Y:S01]  /*0ad0*/  DFMA R32, R18, R32, R18 ;  /* 0x000000201220722b */ /* 0x000fe20000000012 */
[----:B------:R-:W-:-:S06]  /*0ae0*/  IADD3 R18, PT, PT, R28, 0x587c5, R26 ;  /* 0x000587c51c127810 */ /* 0x000fcc0007ffe01a */
[----:B------:R-:W0:Y:S02]  /*0af0*/  I2F.F64.U32 R18, R18 ;  /* 0x0000001200127312 */ /* 0x000e240000201800 */
[----:B0-----:R-:W-:Y:S01]  /*0b00*/  FSETP.GEU.AND P1, PT, |R19|, 6.5827683646048100446e-37, PT ;  /* 0x036000001300780b */ /* 0x001fe20003f2e200 */
[----:B--2---:R-:W-:-:S08]  /*0b10*/  DADD R8, R8, -R16 ;  /* 0x0000000008087229 */ /* 0x004fd00000000810 */
[----:B------:R-:W-:Y:S02]  /*0b20*/  DFMA R22, R8, R22, R16 ;  /* 0x000000160816722b */ /* 0x000fe40000000010 */
[----:B------:R-:W-:Y:S02]  /*0b30*/  DMUL R16, R32, R18 ;  /* 0x0000001220107228 */ /* 0x000fe40000000000 */
[----:B------:R-:W-:-:S04]  /*0b40*/  DMUL R8, R8, 30 ;  /* 0x403e000008087828 */ /* 0x000fc80000000000 */
[----:B------:R-:W-:Y:S02]  /*0b50*/  DADD R22, RZ, R22 ;  /* 0x00000000ff167229 */ /* 0x000fe40000000016 */
[----:B------:R-:W-:Y:S02]  /*0b60*/  DFMA R20, R16, R20, R18 ;  /* 0x000000141014722b */ /* 0x000fe40000000012 */
[----:B------:R-:W-:-:S03]  /*0b70*/  DMUL R14, R14, R8 ;  /* 0x000000080e0e7228 */ /* 0x000fc60000000000 */
[----:B------:R0:W-:Y:S03]  /*0b80*/  STG.E.64 desc[UR6][R36.64+-0x10], R22 ;  /* 0xfffff01624007986 */ /* 0x0001e6000c101b06 */
[----:B------:R-:W-:Y:S01]  /*0b90*/  DFMA R38, R32, R20, R16 ;  /* 0x000000142026722b */ /* 0x000fe20000000010 */
[----:B------:R0:W-:Y:S09]  /*0ba0*/  STG.E desc[UR6][R34.64+-0x8], R0 ;  /* 0xfffff80022007986 */ /* 0x0001f2000c101906 */
[----:B------:R-:W-:-:S05]  /*0bb0*/  FFMA R2, RZ, -27.999998092651367188, R39 ;  /* 0xc1dfffffff027823 */ /* 0x000fca0000000027 */
[----:B------:R-:W-:-:S13]  /*0bc0*/  FSETP.GT.AND P0, PT, |R2|, 1.469367938527859385e-39, PT ;  /* 0x001000000200780b */ /* 0x000fda0003f04200 */
[----:B0-----:R-:W-:Y:S05]  /*0bd0*/  @P0 BRA P1, `(.L_x_7) ;  /* 0x0000000000100947 */ /* 0x001fea0000800000 */
[----:B------:R-:W-:Y:S01]  /*0be0*/  IMAD.MOV.U32 R16, RZ, RZ, R18 ;  /* 0x000000ffff107224 */ /* 0x000fe200078e0012 */
[----:B------:R-:W-:Y:S01]  /*0bf0*/  MOV R4, 0xc20 ;  /* 0x00000c2000047802 */ /* 0x000fe20000000f00 */
[----:B------:R-:W-:-:S07]  /*0c00*/  IMAD.MOV.U32 R17, RZ, RZ, R19 ;  /* 0x000000ffff117224 */ /* 0x000fce00078e0013 */
[----:B------:R-:W-:Y:S05]  /*0c10*/  CALL.REL.NOINC `($__internal_0_$__cuda_sm20_div_rn_f64_full) ;  /* 0x0000001400e47944 */ /* 0x000fea0003c00000 */
.L_x_7:
[----:B------:R-:W-:Y:S05]  /*0c20*/  BSYNC.RECONVERGENT B0 ;  /* 0x0000000000007941 */ /* 0x000fea0003800200 */
.L_x_6:
[----:B------:R-:W-:Y:S01]  /*0c30*/  IMAD.MOV.U32 R8, RZ, RZ, 0x0 ;  /* 0x00000000ff087424 */ /* 0x000fe200078e00ff */
[----:B------:R-:W-:Y:S02]  /*0c40*/  MOV R9, 0x3ff00000 ;  /* 0x3ff0000000097802 */ /* 0x000fe40000000f00 */
[----:B------:R-:W-:-:S04]  /*0c50*/  CS2R R18, SRZ ;  /* 0x0000000000127805 */ /* 0x000fc8000001ff00 */
        /* <DEDUP_REMOVED lines=8> */
[----:B------:R-:W-:-:S04]  /*0ce0*/  @P0 IADD3 R33, PT, PT, R0, -0x1f, R29 ;  /* 0xffffffe100210810 */ /* 0x000fc80007ffe01d */
[----:B------:R-:W2:Y:S01]  /*0cf0*/  LDG.E.64 R16, desc[UR6][R16.64] ;  /* 0x0000000610107981 */ /* 0x000ea2000c1e1b00 */
[----:B------:R-:W-:-:S05]  /*0d00*/  @P0 IMAD.WIDE.U32 R32, R33, 0x8, R8 ;  /* 0x0000000821200825 */ /* 0x000fca00078e0008 */
[----:B------:R0:W2:Y:S01]  /*0d10*/  @P0 LDG.E.64 R18, desc[UR6][R32.64] ;  /* 0x0000000620120981 */ /* 0x0000a2000c1e1b00 */
[----:B------:R-:W1:Y:S01]  /*0d20*/  I2F.F64.U32 R20, R0 ;  /* 0x0000000000147312 */ /* 0x000e620000201800 */
[----:B------:R-:W-:-:S07]  /*0d30*/  SHF.R.U32.HI R2, RZ, 0x2, R5 ;  /* 0x00000002ff027819 */ /* 0x000fce0000011605 */
[----:B------:R-:W3:Y:S01]  /*0d40*/  MUFU.RCP64H R9, -2.14748262400000000000e+09 ;  /* 0xc1dfffff00097908 */ /* 0x000ee20000001800 */
[----:B------:R-:W-:Y:S01]  /*0d50*/  LOP3.LUT R2, R2, R5, RZ, 0x3c, !PT ;  /* 0x0000000502027212 */ /* 0x000fe200078e3cff */
[----:B------:R-:W-:Y:S01]  /*0d60*/  IMAD.SHL.U32 R7, R26, 0x10, RZ ;  /* 0x000000101a077824 */ /* 0x000fe200078e00ff */
[----:B------:R-:W-:-:S03]  /*0d70*/  MOV R8, 0x1 ;  /* 0x0000000100087802 */ /* 0x000fc60000000f00 */
[----:B------:R-:W-:Y:S01]  /*0d80*/  IMAD.SHL.U32 R4, R2, 0x2, RZ ;  /* 0x0000000202047824 */ /* 0x000fe200078e00ff */
[----:B-1----:R-:W-:Y:S01]  /*0d90*/  DADD R22, R22, -R20 ;  /* 0x0000000016167229 */ /* 0x002fe20000000814 */
[----:B------:R-:W-:Y:S02]  /*0da0*/  IMAD.MOV.U32 R20, RZ, RZ, -0x400000 ;  /* 0xffc00000ff147424 */ /* 0x000fe400078e00ff */
[----:B------:R-:W-:Y:S01]  /*0db0*/  IMAD.MOV.U32 R21, RZ, RZ, 0x41dfffff ;  /* 0x41dfffffff157424 */ /* 0x000fe200078e00ff */
[----:B------:R-:W-:-:S05]  /*0dc0*/  LOP3.LUT R7, R26, R7, R4, 0x96, !PT ;  /* 0x000000071a077212 */ /* 0x000fca00078e9604 */
[----:B---3--:R-:W-:-:S08]  /*0dd0*/  DFMA R4, R8, R20, 1 ;  /* 0x3ff000000804742b */ /* 0x008fd00000000014 */
[----:B------:R-:W-:-:S08]  /*0de0*/  DFMA R4, R4, R4, R4 ;  /* 0x000000040404722b */ /* 0x000fd00000000004 */
[----:B------:R-:W-:Y:S01]  /*0df0*/  DFMA R4, R8, R4, R8 ;  /* 0x000000040804722b */ /* 0x000fe20000000008 */
[----:B------:R-:W-:-:S07]  /*0e00*/  LOP3.LUT R8, R7, R2, RZ, 0x3c, !PT ;  /* 0x0000000207087212 */ /* 0x000fce00078e3cff */
[----:B0-----:R-:W-:-:S08]  /*0e10*/  DFMA R32, R4, R20, 1 ;  /* 0x3ff000000420742b */ /* 0x001fd00000000014 */
[----:B------:R-:W-:Y:S01]  /*0e20*/  DFMA R32, R4, R32, R4 ;  /* 0x000000200420722b */ /* 0x000fe20000000004 */
[----:B------:R-:W-:-:S06]  /*0e30*/  IADD3 R4, PT, PT, R28, 0xb0f8a, R8 ;  /* 0x000b0f8a1c047810 */ /* 0x000fcc0007ffe008 */
[----:B------:R-:W0:Y:S01]  /*0e40*/  I2F.F64.U32 R4, R4 ;  /* 0x0000000400047312 */ /* 0x000e220000201800 */
[----:B------:R-:W-:Y:S01]  /*0e50*/  BSSY.RECONVERGENT B0, `(.L_x_8) ;  /* 0x0000013000007945 */ /* 0x000fe20003800200 */
[----:B0-----:R-:W-:Y:S01]  /*0e60*/  FSETP.GEU.AND P1, PT, |R5|, 6.5827683646048100446e-37, PT ;  /* 0x036000000500780b */ /* 0x001fe20003f2e200 */
[----:B--2---:R-:W-:-:S08]  /*0e70*/  DADD R16, R16, -R18 ;  /* 0x0000000010107229 */ /* 0x004fd00000000812 */
[----:B------:R-:W-:Y:S02]  /*0e80*/  DFMA R22, R16, R22, R18 ;  /* 0x000000161016722b */ /* 0x000fe40000000012 */
[----:B------:R-:W-:-:S08]  /*0e90*/  DMUL R18, R32, R4 ;  /* 0x0000000420127228 */ /* 0x000fd00000000000 */
[----:B------:R-:W-:Y:S02]  /*0ea0*/  DFMA R20, R18, R20, R4 ;  /* 0x000000141214722b */ /* 0x000fe40000000004 */
[----:B------:R-:W-:-:S06]  /*0eb0*/  DADD R22, RZ, R22 ;  /* 0x00000000ff167229 */ /* 0x000fcc0000000016 */
[----:B------:R-:W-:Y:S01]  /*0ec0*/  DFMA R38, R32, R20, R18 ;  /* 0x000000142026722b */ /* 0x000fe20000000012 */
[----:B------:R0:W-:Y:S04]  /*0ed0*/  STG.E.64 desc[UR6][R36.64+-0x8], R22 ;  /* 0xfffff81624007986 */ /* 0x0001e8000c101b06 */
[----:B------:R0:W-:Y:S05]  /*0ee0*/  STG.E desc[UR6][R34.64+-0x4], R0 ;  /* 0xfffffc0022007986 */ /* 0x0001ea000c101906 */
[----:B------:R-:W-:-:S05]  /*0ef0*/  FFMA R2, RZ, -27.999998092651367188, R39 ;  /* 0xc1dfffffff027823 */ /* 0x000fca0000000027 */
        /* <DEDUP_REMOVED lines=8> */
.L_x_9:
[----:B------:R-:W-:Y:S05]  /*0f80*/  BSYNC.RECONVERGENT B0 ;  /* 0x0000000000007941 */ /* 0x000fea0003800200 */
.L_x_8:
[----:B------:R-:W-:Y:S01]  /*0f90*/  IMAD.MOV.U32 R4, RZ, RZ, 0x0 ;  /* 0x00000000ff047424 */ /* 0x000fe200078e00ff */
[----:B------:R-:W0:Y:S01]  /*0fa0*/  LDC.64 R16, c[0x0][0x388] ;  /* 0x0000e200ff107b82 */ /* 0x000e220000000a00 */
[----:B------:R-:W-:Y:S01]  /*0fb0*/  IMAD.MOV.U32 R5, RZ, RZ, 0x3ff00000 ;  /* 0x3ff00000ff057424 */ /* 0x000fe200078e00ff */
[----:B------:R-:W-:-:S05]  /*0fc0*/  CS2R R20, SRZ ;  /* 0x0000000000147805 */ /* 0x000fca000001ff00 */
[----:B------:R-:W-:-:S08]  /*0fd0*/  DFMA R4, R38, 0.5, R4 ;  /* 0x3fe000002604782b */ /* 0x000fd00000000004 */
[----:B------:R-:W-:-:S06]  /*0fe0*/  DMUL R4, R4, 30 ;  /* 0x403e000004047828 */ /* 0x000fcc0000000000 */
[----:B------:R-:W1:Y:S02]  /*0ff0*/  F2I.F64.TRUNC R32, R4 ;  /* 0x0000000400207311 */ /* 0x000e64000030d100 */
[C---:B-1----:R-:W-:Y:S02]  /*1000*/  ISETP.GE.AND P0, PT, R32.reuse, 0x1, PT ;  /* 0x000000012000780c */ /* 0x042fe40003f06270 */
[----:B------:R-:W-:-:S04]  /*1010*/  VIMNMX.RELU R32, PT, PT, R32, 0x1e, PT ;  /* 0x0000001e20207848 */ /* 0x000fc80003fe1100 */
[----:B------:R-:W-:-:S05]  /*1020*/  IADD3 R19, PT, PT, R32, R29, RZ ;  /* 0x0000001d20137210 */ /* 0x000fca0007ffe0ff */
[----:B0-----:R-:W-:Y:S02]  /*1030*/  IMAD.WIDE.U32 R18, R19, 0x8, R16 ;  /* 0x0000000813127825 */ /* 0x001fe400078e0010 */
[----:B------:R-:W-:-:S04]  /*1040*/  @P0 IADD3 R23, PT, PT, R32, -0x1, R29 ;  /* 0xffffffff20170810 */ /* 0x000fc80007ffe01d */
[----:B------:R-:W2:Y:S01]  /*1050*/  LDG.E.64 R18, desc[UR6][R18.64] ;  /* 0x0000000612127981 */ /* 0x000ea2000c1e1b00 */
[----:B------:R-:W-:-:S05]  /*1060*/  @P0 IMAD.WIDE.U32 R22, R23, 0x8, R16 ;  /* 0x0000000817160825 */ /* 0x000fca00078e0010 */
[----:B------:R0:W2:Y:S01]  /*1070*/  @P0 LDG.E.64 R20, desc[UR6][R22.64] ;  /* 0x0000000616140981 */ /* 0x0000a2000c1e1b00 */
[----:B------:R-:W1:Y:S02]  /*1080*/  I2F.F64.U32 R16, R32 ;  /* 0x0000002000107312 */ /* 0x000e640000201800 */
[----:B-1----:R-:W-:Y:S01]  /*1090*/  DADD R16, R4, -R16 ;  /* 0x0000000004107229 */ /* 0x002fe20000000810 */
[----:B------:R-:W-:Y:S01]  /*10a0*/  IADD3 R2, P0, PT, R36, 0x20, RZ ;  /* 0x0000002024027810 */ /* 0x000fe20007f1e0ff */
[----:B------:R-:W-:-:S04]  /*10b0*/  VIADD R31, R31, 0x4 ;  /* 0x000000041f1f7836 */ /* 0x000fc80000000000 */
[----:B0-----:R-:W-:Y:S01]  /*10c0*/  IMAD.X R23, RZ, RZ, R37, P0 ;  /* 0x000000ffff177224 */ /* 0x001fe200000e0625 */
[----:B------:R-:W-:Y:S02]  /*10d0*/  ISETP.NE.AND P0, PT, R31, RZ, PT ;  /* 0x000000ff1f00720c */ /* 0x000fe40003f05270 */
[----:B------:R-:W-:Y:S01]  /*10e0*/  IADD3 R0, P1, PT, R34, 0x10, RZ ;  /* 0x0000001022007810 */ /* 0x000fe20007f3e0ff */
[----:B------:R-:W-:Y:S01]  /*10f0*/  VIADD R28, R28, 0x161f14 ;  /* 0x00161f141c1c7836 */ /* 0x000fe20000000000 */
[----:B------:R-:W-:Y:S01]  /*1100*/  IADD3 R30, PT, PT, R30, 0x4, RZ ;  /* 0x000000041e1e7810 */ /* 0x000fe20007ffe0ff */
[----:B------:R-:W-:Y:S01]  /*1110*/  IMAD.MOV.U32 R9, RZ, RZ, R13 ;  /* 0x000000ffff097224 */ /* 0x000fe200078e000d */
[----:B------:R-:W-:Y:S01]  /*1120*/  IADD3 R29, PT, PT, R29, 0x78, RZ ;  /* 0x000000781d1d7810 */ /* 0x000fe20007ffe0ff */
[----:B------:R-:W-:Y:S02]  /*1130*/  IMAD.X R27, RZ, RZ, R35, P1 ;  /* 0x000000ffff1b7224 */ /* 0x000fe400008e0623 */
[----:B------:R-:W-:Y:S01]  /*1140*/  IMAD.MOV.U32 R7, RZ, RZ, R25 ;  /* 0x000000ffff077224 */ /* 0x000fe200078e0019 */
[----:B--2---:R-:W-:-:S08]  /*1150*/  DADD R4, R18, -R20 ;  /* 0x0000000012047229 */ /* 0x004fd00000000814 */
[----:B------:R-:W-:-:S08]  /*1160*/  DFMA R16, R4, R16, R20 ;  /* 0x000000100410722b */ /* 0x000fd00000000014 */
[----:B------:R-:W-:-:S07]  /*1170*/  DADD R16, RZ, R16 ;  /* 0x00000000ff107229 */ /* 0x000fce0000000010 */
[----:B------:R0:W-:Y:S04]  /*1180*/  STG.E.64 desc[UR6][R36.64], R16 ;  /* 0x0000001024007986 */ /* 0x0001e8000c101b06 */
[----:B------:R0:W-:Y:S01]  /*1190*/  STG.E desc[UR6][R34.64], R32 ;  /* 0x0000002022007986 */ /* 0x0001e2000c101906 */
[----:B------:R-:W-:-:S08]  /*11a0*/  DMUL R4, R4, 30 ;  /* 0x403e000004047828 */ /* 0x000fd00000000000 */
[----:B------:R-:W-:Y:S01]  /*11b0*/  DMUL R14, R14, R4 ;  /* 0x000000040e0e7228 */ /* 0x000fe20000000000 */
[----:B------:R-:W-:Y:S02]  /*11c0*/  IMAD.MOV.U32 R5, RZ, RZ, R26 ;  /* 0x000000ffff057224 */ /* 0x000fe400078e001a */
[----:B------:R-:W-:Y:S01]  /*11d0*/  IMAD.MOV.U32 R4, RZ, RZ, R24 ;  /* 0x000000ffff047224 */ /* 0x000fe200078e0018 */
[----:B0-----:R-:W-:Y:S07]  /*11e0*/  @P0 BRA `(.L_x_10) ;  /* 0xfffffff000440947 */ /* 0x001fee000383ffff */
[----:B------:R-:W0:Y:S01]  /*11f0*/  LDCU UR4, c[0x0][0x384] ;  /* 0x00007080ff0477ac */ /* 0x000e220008000800 */
[----:B------:R-:W-:Y:S01]  /*1200*/  MOV R7, R25 ;  /* 0x0000001900077202 */ /* 0x000fe20000000f00 */
[----:B------:R-:W-:Y:S02]  /*1210*/  VIADD R28, R28, 0xfff4f076 ;  /* 0xfff4f0761c1c7836 */ /* 0x000fe40000000000 */
[----:B------:R-:W-:Y:S02]  /*1220*/  IMAD.MOV.U32 R4, RZ, RZ, R24 ;  /* 0x000000ffff047224 */ /* 0x000fe400078e0018 */
[----:B------:R-:W-:Y:S02]  /*1230*/  IMAD.MOV.U32 R9, RZ, RZ, R13 ;  /* 0x000000ffff097224 */ /* 0x000fe400078e000d */
[----:B------:R-:W-:Y:S02]  /*1240*/  IMAD.MOV.U32 R5, RZ, RZ, R26 ;  /* 0x000000ffff057224 */ /* 0x000fe400078e001a */
[----:B0-----:R-:W-:-:S05]  /*1250*/  IMAD.U32 R17, RZ, RZ, UR4 ;  /* 0x00000004ff117e24 */ /* 0x001fca000f8e00ff */
[----:B------:R-:W-:-:S07]  /*1260*/  LOP3.LUT R25, R17, 0x7ffffffc, RZ, 0xc0, !PT ;  /* 0x7ffffffc11197812 */ /* 0x000fce00078ec0ff */
.L_x_1:
[----:B------:R-:W-:-:S13]  /*1270*/  LOP3.LUT P0, R0, R17, 0x3, RZ, 0xc0, !PT ;  /* 0x0000000311007812 */ /* 0x000fda000780c0ff */
[----:B------:R-:W-:Y:S05]  /*1280*/  @!P0 BRA `(.L_x_11) ;  /* 0x0000000c00348947 */ /* 0x000fea0003800000 */
[----:B------:R-:W-:Y:S01]  /*1290*/  ISETP.NE.AND P0, PT, R0, 0x1, PT ;  /* 0x000000010000780c */ /* 0x000fe20003f05270 */
[----:B------:R-:W-:Y:S01]  /*12a0*/  IMAD.MOV.U32 R24, RZ, RZ, R9 ;  /* 0x000000ffff187224 */ /* 0x000fe200078e0009 */
[----:B------:R-:W-:Y:S01]  /*12b0*/  MOV R9, R5 ;  /* 0x0000000500097202 */ /* 0x000fe20000000f00 */
[----:B------:R-:W-:Y:S02]  /*12c0*/  IMAD.MOV.U32 R2, RZ, RZ, R4 ;  /* 0x000000ffff027224 */ /* 0x000fe400078e0004 */
[----:B------:R-:W-:Y:S02]  /*12d0*/  IMAD.MOV.U32 R26, RZ, RZ, R8 ;  /* 0x000000ffff1a7224 */ /* 0x000fe400078e0008 */
[----:B------:R-:W-:-:S06]  /*12e0*/  IMAD.MOV.U32 R13, RZ, RZ, R7 ;  /* 0x000000ffff0d7224 */ /* 0x000fcc00078e0007 */
[----:B------:R-:W-:Y:S05]  /*12f0*/  @!P0 BRA `(.L_x_12) ;  /* 0x0000000400fc8947 */ /* 0x000fea0003800000 */
[----:B------:R-:W0:Y:S01]  /*1300*/  MUFU.RCP64H R5, -2.14748262400000000000e+09 ;  /* 0xc1dfffff00057908 */ /* 0x000e220000001800 */
[----:B------:R-:W-:Y:S01]  /*1310*/  IMAD.MOV.U32 R16, RZ, RZ, -0x400000 ;  /* 0xffc00000ff107424 */ /* 0x000fe200078e00ff */
[----:B------:R-:W-:Y:S01]  /*1320*/  SHF.R.U32.HI R13, RZ, 0x2, R2 ;  /* 0x00000002ff0d7819 */ /* 0x000fe20000011602 */
[----:B------:R-:W-:Y:S01]  /*1330*/  IMAD.MOV.U32 R17, RZ, RZ, 0x41dfffff ;  /* 0x41dfffffff117424 */ /* 0x000fe200078e00ff */
[----:B------:R-:W-:Y:S01]  /*1340*/  SHF.L.U32 R21, R8, 0x4, RZ ;  /* 0x0000000408157819 */ /* 0x000fe200000006ff */
[----:B------:R-:W-:Y:S01]  /*1350*/  IMAD.MOV.U32 R4, RZ, RZ, 0x1 ;  /* 0x00000001ff047424 */ /* 0x000fe200078e00ff */
[----:B------:R-:W-:Y:S01]  /*1360*/  LOP3.LUT R13, R13, R2, RZ, 0x3c, !PT ;  /* 0x000000020d0d7212 */ /* 0x000fe200078e3cff */
[----:B------:R-:W-:Y:S04]  /*1370*/  BSSY.RECONVERGENT B0, `(.L_x_13) ;  /* 0x0000016000007945 */ /* 0x000fe80003800200 */
[----:B------:R-:W-:-:S05]  /*1380*/  IMAD.SHL.U32 R0, R13, 0x2, RZ ;  /* 0x000000020d007824 */ /* 0x000fca00078e00ff */
[----:B------:R-:W-:Y:S01]  /*1390*/  LOP3.LUT R0, R8, R21, R0, 0x96, !PT ;  /* 0x0000001508007212 */ /* 0x000fe200078e9600 */
[----:B0-----:R-:W-:-:S08]  /*13a0*/  DFMA R18, R4, R16, 1 ;  /* 0x3ff000000412742b */ /* 0x001fd00000000010 */
[----:B------:R-:W-:-:S08]  /*13b0*/  DFMA R18, R18, R18, R18 ;  /* 0x000000121212722b */ /* 0x000fd00000000012 */
[----:B------:R-:W-:Y:S01]  /*13c0*/  DFMA R20, R4, R18, R4 ;  /* 0x000000120414722b */ /* 0x000fe20000000004 */
[----:B------:R-:W-:-:S04]  /*13d0*/  LOP3.LUT R5, R0, R13, RZ, 0x3c, !PT ;  /* 0x0000000d00057212 */ /* 0x000fc800078e3cff */
[----:B------:R-:W-:-:S03]  /*13e0*/  IADD3 R18, PT, PT, R28, 0x587c5, R5 ;  /* 0x000587c51c127810 */ /* 0x000fc60007ffe005 */
[----:B------:R-:W-:-:S03]  /*13f0*/  DFMA R22, R20, R16, 1 ;  /* 0x3ff000001416742b */ /* 0x000fc60000000010 */
[----:B------:R-:W0:Y:S05]  /*1400*/  I2F.F64.U32 R18, R18 ;  /* 0x0000001200127312 */ /* 0x000e2a0000201800 */
[----:B------:R-:W-:-:S08]  /*1410*/  DFMA R22, R20, R22, R20 ;  /* 0x000000161416722b */ /* 0x000fd00000000014 */
[----:B0-----:R-:W-:Y:S01]  /*1420*/  DMUL R38, R22, R18 ;  /* 0x0000001216267228 */ /* 0x001fe20000000000 */
[----:B------:R-:W-:-:S07]  /*1430*/  FSETP.GEU.AND P1, PT, |R19|, 6.5827683646048100446e-37, PT ;  /* 0x036000001300780b */ /* 0x000fce0003f2e200 */
[----:B------:R-:W-:-:S08]  /*1440*/  DFMA R16, R38, R16, R18 ;  /* 0x000000102610722b */ /* 0x000fd00000000012 */
[----:B------:R-:W-:-:S10]  /*1450*/  DFMA R38, R22, R16, R38 ;  /* 0x000000101626722b */ /* 0x000fd40000000026 */
[----:B------:R-:W-:-:S05]  /*1460*/  FFMA R0, RZ, -27.999998092651367188, R39 ;  /* 0xc1dfffffff007823 */ /* 0x000fca0000000027 */
[----:B------:R-:W-:-:S13]  /*1470*/  FSETP.GT.AND P0, PT, |R0|, 1.469367938527859385e-39, PT ;  /* 0x001000000000780b */ /* 0x000fda0003f04200 */
[----:B------:R-:W-:Y:S05]  /*1480*/  @P0 BRA P1, `(.L_x_14) ;  /* 0x0000000000100947 */ /* 0x000fea0000800000 */
[----:B------:R-:W-:Y:S01]  /*1490*/  IMAD.MOV.U32 R16, RZ, RZ, R18 ;  /* 0x000000ffff107224 */ /* 0x000fe200078e0012 */
[----:B------:R-:W-:Y:S01]  /*14a0*/  MOV R4, 0x14d0 ;  /* 0x000014d000047802 */ /* 0x000fe20000000f00 */
[----:B------:R-:W-:-:S07]  /*14b0*/  IMAD.MOV.U32 R17, RZ, RZ, R19 ;  /* 0x000000ffff117224 */ /* 0x000fce00078e0013 */
[----:B------:R-:W-:Y:S05]  /*14c0*/  CALL.REL.NOINC `($__internal_0_$__cuda_sm20_div_rn_f64_full) ;  /* 0x0000000c00b87944 */ /* 0x000fea0003c00000 */
.L_x_14:
[----:B------:R-:W-:Y:S05]  /*14d0*/  BSYNC.RECONVERGENT B0 ;  /* 0x0000000000007941 */ /* 0x000fea0003800200 */
.L_x_13:
[----:B------:R-:W-:Y:S01]  /*14e0*/  IMAD.MOV.U32 R16, RZ, RZ, 0x0 ;  /* 0x00000000ff107424 */ /* 0x000fe200078e00ff */
[----:B------:R-:W-:Y:S01]  /*14f0*/  MOV R17, 0x3ff00000 ;  /* 0x3ff0000000117802 */ /* 0x000fe20000000f00 */
[----:B------:R-:W0:Y:S01]  /*1500*/  LDC.64 R30, c[0x0][0x388] ;  /* 0x0000e200ff1e7b82 */ /* 0x000e220000000a00 */
[----:B------:R-:W-:-:S04]  /*1510*/  CS2R R22, SRZ ;  /* 0x0000000000167805 */ /* 0x000fc8000001ff00 */
[----:B------:R-:W-:-:S08]  /*1520*/  DFMA R38, R38, 0.5, R16 ;  /* 0x3fe000002626782b */ /* 0x000fd00000000010 */
[----:B------:R-:W-:-:S06]  /*1530*/  DMUL R38, R38, 30 ;  /* 0x403e000026267828 */ /* 0x000fcc0000000000 */
[----:B------:R-:W1:Y:S02]  /*1540*/  F2I.F64.TRUNC R0, R38 ;  /* 0x0000002600007311 */ /* 0x000e64000030d100 */
[C---:B-1----:R-:W-:Y:S02]  /*1550*/  ISETP.GE.AND P0, PT, R0.reuse, 0x1, PT ;  /* 0x000000010000780c */ /* 0x042fe40003f06270 */
[----:B------:R-:W-:-:S05]  /*1560*/  VIMNMX.RELU R0, PT, PT, R0, 0x1e, PT ;  /* 0x0000001e00007848 */ /* 0x000fca0003fe1100 */
[----:B------:R-:W-:-:S06]  /*1570*/  IMAD R19, R25, 0x1e, R0 ;  /* 0x0000001e19137824 */ /* 0x000fcc00078e0200 */
[C---:B------:R-:W-:Y:S02]  /*1580*/  @P0 VIADD R13, R19.reuse, 0xffffffff ;  /* 0xffffffff130d0836 */ /* 0x040fe40000000000 */
[----:B0-----:R-:W-:-:S04]  /*1590*/  IMAD.WIDE.U32 R18, R19, 0x8, R30 ;  /* 0x0000000813127825 */ /* 0x001fc800078e001e */
[----:B------:R-:W-:Y:S02]  /*15a0*/  @P0 IMAD.WIDE.U32 R30, R13, 0x8, R30 ;  /* 0x000000080d1e0825 */ /* 0x000fe400078e001e */
[----:B------:R-:W2:Y:S04]  /*15b0*/  LDG.E.64 R18, desc[UR6][R18.64] ;  /* 0x0000000612127981 */ /* 0x000ea8000c1e1b00 */
[----:B------:R0:W2:Y:S01]  /*15c0*/  @P0 LDG.E.64 R22, desc[UR6][R30.64] ;  /* 0x000000061e160981 */ /* 0x0000a2000c1e1b00 */
[----:B------:R-:W1:Y:S01]  /*15d0*/  MUFU.RCP64H R35, -2.14748262400000000000e+09 ;  /* 0xc1dfffff00237908 */ /* 0x000e620000001800 */
[----:B------:R-:W-:Y:S01]  /*15e0*/  IMAD.MOV.U32 R20, RZ, RZ, -0x400000 ;  /* 0xffc00000ff147424 */ /* 0x000fe200078e00ff */
[----:B------:R-:W-:Y:S01]  /*15f0*/  SHF.R.U32.HI R13, RZ, 0x2, R24 ;  /* 0x00000002ff0d7819 */ /* 0x000fe20000011618 */
[----:B------:R-:W-:Y:S01]  /*1600*/  IMAD.MOV.U32 R21, RZ, RZ, 0x41dfffff ;  /* 0x41dfffffff157424 */ /* 0x000fe200078e00ff */
[----:B------:R-:W-:Y:S01]  /*1610*/  SHF.L.U32 R2, R5, 0x4, RZ ;  /* 0x0000000405027819 */ /* 0x000fe200000006ff */
[----:B------:R-:W-:Y:S01]  /*1620*/  IMAD.MOV.U32 R34, RZ, RZ, 0x1 ;  /* 0x00000001ff227424 */ /* 0x000fe200078e00ff */
[----:B------:R-:W-:Y:S01]  /*1630*/  LOP3.LUT R13, R13, R24, RZ, 0x3c, !PT ;  /* 0x000000180d0d7212 */ /* 0x000fe200078e3cff */
[----:B------:R-:W-:Y:S01]  /*1640*/  VIADD R28, R28, 0xb0f8a ;  /* 0x000b0f8a1c1c7836 */ /* 0x000fe20000000000 */
[----:B------:R-:W3:Y:S01]  /*1650*/  I2F.F64.U32 R32, R0 ;  /* 0x0000000000207312 */ /* 0x000ee20000201800 */
[----:B------:R-:W-:Y:S02]  /*1660*/  BSSY.RECONVERGENT B0, `(.L_x_15) ;  /* 0x0000023000007945 */ /* 0x000fe40003800200 */
[----:B------:R-:W-:-:S05]  /*1670*/  IMAD.SHL.U32 R4, R13, 0x2, RZ ;  /* 0x000000020d047824 */ /* 0x000fca00078e00ff */
[----:B------:R-:W-:Y:S01]  /*1680*/  LOP3.LUT R2, R5, R2, R4, 0x96, !PT ;  /* 0x0000000205027212 */ /* 0x000fe200078e9604 */
[----:B-1----:R-:W-:-:S03]  /*1690*/  DFMA R16, R34, R20, 1 ;  /* 0x3ff000002210742b */ /* 0x002fc60000000014 */
[----:B------:R-:W-:Y:S01]  /*16a0*/  LOP3.LUT R8, R2, R13, RZ, 0x3c, !PT ;  /* 0x0000000d02087212 */ /* 0x000fe200078e3cff */
[----:B------:R-:W-:Y:S01]  /*16b0*/  IMAD.IADD R13, R12, 0x1, R25 ;  /* 0x000000010c0d7824 */ /* 0x000fe200078e0219 */
[----:B---3--:R-:W-:-:S03]  /*16c0*/  DADD R38, R38, -R32 ;  /* 0x0000000026267229 */ /* 0x008fc60000000820 */
[----:B------:R-:W-:Y:S01]  /*16d0*/  DFMA R16, R16, R16, R16 ;  /* 0x000000101010722b */ /* 0x000fe20000000010 */
[----:B------:R-:W1:Y:S07]  /*16e0*/  LDC.64 R32, c[0x0][0x3a0] ;  /* 0x0000e800ff207b82 */ /* 0x000e6e0000000a00 */
[----:B------:R-:W-:Y:S01]  /*16f0*/  DFMA R34, R34, R16, R34 ;  /* 0x000000102222722b */ /* 0x000fe20000000022 */
[----:B------:R-:W-:-:S07]  /*1700*/  IMAD.IADD R16, R28, 0x1, R8 ;  /* 0x000000011c107824 */ /* 0x000fce00078e0208 */
[C---:B0-----:R-:W-:Y:S01]  /*1710*/  DFMA R30, R34.reuse, R20, 1 ;  /* 0x3ff00000221e742b */ /* 0x041fe20000000014 */
[----:B------:R-:W0:Y:S07]  /*1720*/  I2F.F64.U32 R16, R16 ;  /* 0x0000001000107312 */ /* 0x000e2e0000201800 */
[----:B------:R-:W-:Y:S01]  /*1730*/  DFMA R30, R34, R30, R34 ;  /* 0x0000001e221e722b */ /* 0x000fe20000000022 */
[----:B-1----:R-:W-:Y:S01]  /*1740*/  IMAD.WIDE.U32 R32, R13, 0x4, R32 ;  /* 0x000000040d207825 */ /* 0x002fe200078e0020 */
[----:B------:R-:W1:Y:S06]  /*1750*/  LDC.64 R34, c[0x0][0x390] ;  /* 0x0000e400ff227b82 */ /* 0x000e6c0000000a00 */
[----:B0-----:R-:W-:Y:S01]  /*1760*/  DMUL R36, R30, R16 ;  /* 0x000000101e247228 */ /* 0x001fe20000000000 */
[----:B------:R-:W-:-:S07]  /*1770*/  FSETP.GEU.AND P1, PT, |R17|, 6.5827683646048100446e-37, PT ;  /* 0x036000001100780b */ /* 0x000fce0003f2e200 */
[----:B------:R-:W-:-:S08]  /*1780*/  DFMA R20, R36, R20, R16 ;  /* 0x000000142414722b */ /* 0x000fd00000000010 */
[----:B------:R-:W-:Y:S01]  /*1790*/  DFMA R20, R30, R20, R36 ;  /* 0x000000141e14722b */ /* 0x000fe20000000024 */
[----:B-1----:R-:W-:-:S09]  /*17a0*/  IMAD.WIDE.U32 R34, R13, 0x8, R34 ;  /* 0x000000080d227825 */ /* 0x002fd200078e0022 */
[----:B------:R-:W-:-:S05]  /*17b0*/  FFMA R2, RZ, -27.999998092651367188, R21 ;  /* 0xc1dfffffff027823 */ /* 0x000fca0000000015 */
[----:B------:R-:W-:Y:S01]  /*17c0*/  FSETP.GT.AND P0, PT, |R2|, 1.469367938527859385e-39, PT ;  /* 0x001000000200780b */ /* 0x000fe20003f04200 */
[----:B--2---:R-:W-:-:S08]  /*17d0*/  DADD R18, R18, -R22 ;  /* 0x0000000012127229 */ /* 0x004fd00000000816 */
[C---:B------:R-:W-:Y:S02]  /*17e0*/  DFMA R38, R18.reuse, R38, R22 ;  /* 0x000000261226722b */ /* 0x040fe40000000016 */
[----:B------:R-:W-:-:S06]  /*17f0*/  DMUL R18, R18, 30 ;  /* 0x403e000012127828 */ /* 0x000fcc0000000000 */
[----:B------:R-:W-:Y:S02]  /*1800*/  DADD R38, RZ, R38 ;  /* 0x00000000ff267229 */ /* 0x000fe40000000026 */
[----:B------:R-:W-:-:S05]  /*1810*/  DMUL R14, R14, R18 ;  /* 0x000000120e0e7228 */ /* 0x000fca0000000000 */
[----:B------:R0:W-:Y:S04]  /*1820*/  STG.E.64 desc[UR6][R34.64], R38 ;  /* 0x0000002622007986 */ /* 0x0001e8000c101b06 */
[----:B------:R0:W-:Y:S01]  /*1830*/  STG.E desc[UR6][R32.64], R0 ;  /* 0x0000000020007986 */ /* 0x0001e2000c101906 */
[----:B------:R-:W-:Y:S05]  /*1840*/  @P0 BRA P1, `(.L_x_16) ;  /* 0x0000000000100947 */ /* 0x000fea0000800000 */
[----:B------:R-:W-:-:S07]  /*1850*/  MOV R4, 0x1870 ;  /* 0x0000187000047802 */ /* 0x000fce0000000f00 */
[----:B0-----:R-:W-:Y:S05]  /*1860*/  CALL.REL.NOINC `($__internal_0_$__cuda_sm20_div_rn_f64_full) ;  /* 0x0000000800d07944 */ /* 0x001fea0003c00000 */
[----:B------:R-:W-:Y:S01]  /*1870*/  MOV R20, R38 ;  /* 0x0000002600147202 */ /* 0x000fe20000000f00 */
[----:B------:R-:W-:-:S07]  /*1880*/  IMAD.MOV.U32 R21, RZ, RZ, R39 ;  /* 0x000000ffff157224 */ /* 0x000fce00078e0027 */
.L_x_16:
[----:B------:R-:W-:Y:S05]  /*1890*/  BSYNC.RECONVERGENT B0 ;  /* 0x0000000000007941 */ /* 0x000fea0003800200 */
.L_x_15:
[----:B------:R-:W-:Y:S01]  /*18a0*/  IMAD.MOV.U32 R18, RZ, RZ, 0x0 ;  /* 0x00000000ff127424 */ /* 0x000fe200078e00ff */
[----:B------:R-:W-:Y:S01]  /*18b0*/  CS2R R16, SRZ ;  /* 0x0000000000107805 */ /* 0x000fe2000001ff00 */
[----:B------:R-:W-:Y:S01]  /*18c0*/  IMAD.MOV.U32 R19, RZ, RZ, 0x3ff00000 ;  /* 0x3ff00000ff137424 */ /* 0x000fe200078e00ff */
[----:B------:R-:W1:Y:S01]  /*18d0*/  LDCU.64 UR8, c[0x0][0x390] ;  /* 0x00007200ff0877ac */ /* 0x000e620008000a00 */
[----:B------:R-:W2:Y:S04]  /*18e0*/  LDCU.64 UR10, c[0x0][0x3a0] ;  /* 0x00007400ff0a77ac */ /* 0x000ea80008000a00 */
[----:B------:R-:W-:Y:S01]  /*18f0*/  DFMA R18, R20, 0.5, R18 ;  /* 0x3fe000001412782b */ /* 0x000fe20000000012 */
[----:B------:R-:W3:Y:S07]  /*1900*/  LDC.64 R20, c[0x0][0x388] ;  /* 0x0000e200ff147b82 */ /* 0x000eee0000000a00 */
[----:B------:R-:W-:-:S06]  /*1910*/  DMUL R18, R18, 30 ;  /* 0x403e000012127828 */ /* 0x000fcc0000000000 */
[----:B0-----:R-:W0:Y:S02]  /*1920*/  F2I.F64.TRUNC R0, R18 ;  /* 0x0000001200007311 */ /* 0x001e24000030d100 */
[C---:B0-----:R-:W-:Y:S02]  /*1930*/  ISETP.GE.AND P0, PT, R0.reuse, 0x1, PT ;  /* 0x000000010000780c */ /* 0x041fe40003f06270 */
[----:B------:R-:W-:-:S05]  /*1940*/  VIMNMX.RELU R0, PT, PT, R0, 0x1e, PT ;  /* 0x0000001e00007848 */ /* 0x000fca0003fe1100 */
[----:B------:R-:W-:-:S05]  /*1950*/  IMAD R2, R25, 0x1e, R0 ;  /* 0x0000001e19027824 */ /* 0x000fca00078e0200 */
[C---:B------:R-:W-:Y:S01]  /*1960*/  IADD3 R33, PT, PT, R2.reuse, 0x1e, RZ ;  /* 0x0000001e02217810 */ /* 0x040fe20007ffe0ff */
[----:B------:R-:W-:-:S04]  /*1970*/  @P0 VIADD R23, R2, 0x1d ;  /* 0x0000001d02170836 */ /* 0x000fc80000000000 */
[----:B---3--:R-:W-:-:S04]  /*1980*/  @P0 IMAD.WIDE.U32 R22, R23, 0x8, R20 ;  /* 0x0000000817160825 */ /* 0x008fc800078e0014 */
[----:B------:R-:W-:Y:S01]  /*1990*/  IMAD.WIDE.U32 R32, R33, 0x8, R20 ;  /* 0x0000000821207825 */ /* 0x000fe200078e0014 */
[----:B------:R-:W3:Y:S04]  /*19a0*/  @P0 LDG.E.64 R16, desc[UR6][R22.64] ;  /* 0x0000000616100981 */ /* 0x000ee8000c1e1b00 */
[----:B------:R-:W3:Y:S01]  /*19b0*/  LDG.E.64 R20, desc[UR6][R32.64] ;  /* 0x0000000620147981 */ /* 0x000ee2000c1e1b00 */
[----:B------:R-:W0:Y:S01]  /*19c0*/  I2F.F64.U32 R30, R0 ;  /* 0x00000000001e7312 */ /* 0x000e220000201800 */
[----:B------:R-:W-:Y:S01]  /*19d0*/  IADD3 R2, P0, PT, R12, R25, RZ ;  /* 0x000000190c027210 */ /* 0x000fe20007f1e0ff */
[----:B------:R-:W-:Y:S01]  /*19e0*/  IMAD.MOV.U32 R24, RZ, RZ, R9 ;  /* 0x000000ffff187224 */ /* 0x000fe200078e0009 */
[----:B------:R-:W-:-:S03]  /*19f0*/  IADD3 R25, PT, PT, R25, 0x2, RZ ;  /* 0x0000000219197810 */ /* 0x000fc60007ffe0ff */
[----:B------:R-:W-:Y:S01]  /*1a00*/  IMAD.X R13, RZ, RZ, RZ, P0 ;  /* 0x000000ffff0d7224 */ /* 0x000fe200000e06ff */
[----:B0-----:R-:W-:Y:S02]  /*1a10*/  DADD R30, R18, -R30 ;  /* 0x00000000121e7229 */ /* 0x001fe4000000081e */
[----:B---3--:R-:W-:Y:S01]  /*1a20*/  DADD R18, R20, -R16 ;  /* 0x0000000014127229 */ /* 0x008fe20000000810 */
[----:B-1----:R-:W-:-:S04]  /*1a30*/  LEA R20, P0, R2, UR8, 0x3 ;  /* 0x0000000802147c11 */ /* 0x002fc8000f8018ff */
[----:B------:R-:W-:-:S03]  /*1a40*/  LEA.HI.X R21, R2, UR9, R13, 0x3, P0 ;  /* 0x0000000902157c11 */ /* 0x000fc600080f1c0d */
[C---:B------:R-:W-:Y:S01]  /*1a50*/  DFMA R30, R18.reuse, R30, R16 ;  /* 0x0000001e121e722b */ /* 0x040fe20000000010 */
[----:B--2---:R-:W-:Y:S01]  /*1a60*/  LEA R16, P1, R2, UR10, 0x2 ;  /* 0x0000000a02107c11 */ /* 0x004fe2000f8210ff */
[----:B------:R-:W-:-:S03]  /*1a70*/  DMUL R18, R18, 30 ;  /* 0x403e000012127828 */ /* 0x000fc60000000000 */
[----:B------:R-:W-:Y:S01]  /*1a80*/  LEA.HI.X R17, R2, UR11, R13, 0x2, P1 ;  /* 0x0000000b02117c11 */ /* 0x000fe200088f140d */
[----:B------:R-:W-:Y:S02]  /*1a90*/  IMAD.MOV.U32 R2, RZ, RZ, R7 ;  /* 0x000000ffff027224 */ /* 0x000fe400078e0007 */
[----:B------:R-:W-:Y:S01]  /*1aa0*/  DADD R30, RZ, R30 ;  /* 0x00000000ff1e7229 */ /* 0x000fe2000000001e */
[----:B------:R-:W-:Y:S01]  /*1ab0*/  IMAD.MOV.U32 R13, RZ, RZ, R26 ;  /* 0x000000ffff0d7224 */ /* 0x000fe200078e001a */
[----:B------:R-:W-:-:S05]  /*1ac0*/  DMUL R14, R14, R18 ;  /* 0x000000120e0e7228 */ /* 0x000fca0000000000 */
[----:B------:R0:W-:Y:S04]  /*1ad0*/  STG.E.64 desc[UR6][R20.64+0x8], R30 ;  /* 0x0000081e14007986 */ /* 0x0001e8000c101b06 */
[----:B------:R0:W-:Y:S02]  /*1ae0*/  STG.E desc[UR6][R16.64+0x4], R0 ;  /* 0x0000040010007986 */ /* 0x0001e4000c101906 */
.L_x_12:
[----:B------:R-:W1:Y:S01]  /*1af0*/  LDCU UR4, c[0x0][0x384] ;  /* 0x00007080ff0477ac */ /* 0x000e620008000800 */
[----:B------:R-:W-:Y:S02]  /*1b00*/  IMAD.MOV.U32 R4, RZ, RZ, R7 ;  /* 0x000000ffff047224 */ /* 0x000fe400078e0007 */
[----:B------:R-:W-:Y:S01]  /*1b10*/  IMAD.MOV.U32 R7, RZ, RZ, R26 ;  /* 0x000000ffff077224 */ /* 0x000fe200078e001a */
[----:B-1----:R-:W-:-:S04]  /*1b20*/  ULOP3.LUT UR4, UR4, 0x1, URZ, 0xc0, !UPT ;  /* 0x0000000104047892 */ /* 0x002fc8000f8ec0ff */
[----:B------:R-:W-:-:S09]  /*1b30*/  UISETP.NE.U32.AND UP0, UPT, UR4, 0x1, UPT ;  /* 0x000000010400788c */ /* 0x000fd2000bf05070 */
[----:B------:R-:W-:Y:S05]  /*1b40*/  BRA.U UP0, `(.L_x_11) ;  /* 0x0000000500047547 */ /* 0x000fea000b800000 */
[----:B------:R-:W1:Y:S01]  /*1b50*/  MUFU.RCP64H R19, -2.14748262400000000000e+09 ;  /* 0xc1dfffff00137908 */ /* 0x000e620000001800 */
[----:B0-----:R-:W-:Y:S01]  /*1b60*/  IMAD.MOV.U32 R16, RZ, RZ, -0x400000 ;  /* 0xffc00000ff107424 */ /* 0x001fe200078e00ff */
[----:B------:R-:W-:Y:S01]  /*1b70*/  MOV R18, 0x1 ;  /* 0x0000000100127802 */ /* 0x000fe20000000f00 */
[----:B------:R-:W-:Y:S01]  /*1b80*/  IMAD.MOV.U32 R17, RZ, RZ, 0x41dfffff ;  /* 0x41dfffffff117424 */ /* 0x000fe200078e00ff */
[----:B------:R-:W-:Y:S01]  /*1b90*/  SHF.R.U32.HI R7, RZ, 0x2, R2 ;  /* 0x00000002ff077819 */ /* 0x000fe20000011602 */
[----:B------:R-:W-:Y:S01]  /*1ba0*/  IMAD.SHL.U32 R9, R8, 0x10, RZ ;  /* 0x0000001008097824 */ /* 0x000fe200078e00ff */
[----:B------:R-:W-:Y:S01]  /*1bb0*/  BSSY.RECONVERGENT B0, `(.L_x_17) ;  /* 0x0000018000007945 */ /* 0x000fe20003800200 */
[----:B------:R-:W-:Y:S01]  /*1bc0*/  VIADD R28, R28, 0x587c5 ;  /* 0x000587c51c1c7836 */ /* 0x000fe20000000000 */
[----:B------:R-:W-:-:S05]  /*1bd0*/  LOP3.LUT R7, R7, R2, RZ, 0x3c, !PT ;  /* 0x0000000207077212 */ /* 0x000fca00078e3cff */
[----:B------:R-:W-:Y:S01]  /*1be0*/  IMAD.SHL.U32 R0, R7, 0x2, RZ ;  /* 0x0000000207007824 */ /* 0x000fe200078e00ff */
[----:B-1----:R-:W-:-:S04]  /*1bf0*/  DFMA R20, R18, R16, 1 ;  /* 0x3ff000001214742b */ /* 0x002fc80000000010 */
[----:B------:R-:W-:-:S04]  /*1c00*/  LOP3.LUT R0, R8, R9, R0, 0x96, !PT ;  /* 0x0000000908007212 */ /* 0x000fc800078e9600 */
[----:B------:R-:W-:Y:S01]  /*1c10*/  LOP3.LUT R29, R0, R7, RZ, 0x3c, !PT ;  /* 0x00000007001d7212 */ /* 0x000fe200078e3cff */
[----:B------:R-:W-:-:S08]  /*1c20*/  DFMA R20, R20, R20, R20 ;  /* 0x000000141414722b */ /* 0x000fd00000000014 */
[----:B------:R-:W-:Y:S01]  /*1c30*/  DFMA R20, R18, R20, R18 ;  /* 0x000000141214722b */ /* 0x000fe20000000012 */
[----:B------:R-:W-:-:S07]  /*1c40*/  IMAD.IADD R18, R29, 0x1, R28 ;  /* 0x000000011d127824 */ /* 0x000fce00078e021c */
[C---:B------:R-:W-:Y:S01]  /*1c50*/  DFMA R22, R20.reuse, R16, 1 ;  /* 0x3ff000001416742b */ /* 0x040fe20000000010 */
[----:B------:R-:W0:Y:S07]  /*1c60*/  I2F.F64.U32 R18, R18 ;  /* 0x0000001200127312 */ /* 0x000e2e0000201800 */
        /* <DEDUP_REMOVED lines=8> */
[----:B------:R-:W-:Y:S01]  /*1cf0*/  MOV R16, R18 ;  /* 0x0000001200107202 */ /* 0x000fe20000000f00 */
[----:B------:R-:W-:Y:S01]  /*1d00*/  IMAD.MOV.U32 R17, RZ, RZ, R19 ;  /* 0x000000ffff117224 */ /* 0x000fe200078e0013 */
[----:B------:R-:W-:-:S07]  /*1d10*/  MOV R4, 0x1d30 ;  /* 0x00001d3000047802 */ /* 0x000fce0000000f00 */
[----:B------:R-:W-:Y:S05]  /*1d20*/  CALL.REL.NOINC `($__internal_0_$__cuda_sm20_div_rn_f64_full) ;  /* 0x0000000400a07944 */ /* 0x000fea0003c00000 */
.L_x_18:
[----:B------:R-:W-:Y:S05]  /*1d30*/  BSYNC.RECONVERGENT B0 ;  /* 0x0000000000007941 */ /* 0x000fea0003800200 */
.L_x_17:
[----:B------:R-:W-:Y:S01]  /*1d40*/  IMAD.MOV.U32 R16, RZ, RZ, 0x0 ;  /* 0x00000000ff107424 */ /* 0x000fe200078e00ff */
[----:B------:R-:W0:Y:S01]  /*1d50*/  LDC.64 R18, c[0x0][0x388] ;  /* 0x0000e200ff127b82 */ /* 0x000e220000000a00 */
[----:B------:R-:W-:Y:S01]  /*1d60*/  IMAD.MOV.U32 R17, RZ, RZ, 0x3ff00000 ;  /* 0x3ff00000ff117424 */ /* 0x000fe200078e00ff */
[----:B------:R-:W-:-:S05]  /*1d70*/  CS2R R10, SRZ ;  /* 0x00000000000a7805 */ /* 0x000fca000001ff00 */
[----:B------:R-:W-:Y:S01]  /*1d80*/  DFMA R16, R38, 0.5, R16 ;  /* 0x3fe000002610782b */ /* 0x000fe20000000010 */
[----:B------:R-:W1:Y:S07]  /*1d90*/  LDC.64 R20, c[0x0][0x390] ;  /* 0x0000e400ff147b82 */ /* 0x000e6e0000000a00 */
[----:B------:R-:W-:Y:S01]  /*1da0*/  DMUL R16, R16, 30 ;  /* 0x403e000010107828 */ /* 0x000fe20000000000 */
[----:B------:R-:W2:Y:S05]  /*1db0*/  LDC.64 R22, c[0x0][0x3a0] ;  /* 0x0000e800ff167b82 */ /* 0x000eaa0000000a00 */
[----:B------:R-:W3:Y:S02]  /*1dc0*/  F2I.F64.TRUNC R0, R16 ;  /* 0x0000001000007311 */ /* 0x000ee4000030d100 */
[----:B---3--:R-:W-:-:S02]  /*1dd0*/  ISETP.GE.AND P0, PT, R0, 0x1, PT ;  /* 0x000000010000780c */ /* 0x008fc40003f06270 */
[----:B------:R-:W-:-:S05]  /*1de0*/  VIMNMX.RELU R0, PT, PT, R0, 0x1e, PT ;  /* 0x0000001e00007848 */ /* 0x000fca0003fe1100 */
[----:B------:R-:W-:-:S06]  /*1df0*/  IMAD R31, R25, 0x1e, R0 ;  /* 0x0000001e191f7824 */ /* 0x000fcc00078e0200 */
[C---:B------:R-:W-:Y:S02]  /*1e00*/  @P0 VIADD R27, R31.reuse, 0xffffffff ;  /* 0xffffffff1f1b0836 */ /* 0x040fe40000000000 */
[----:B0-----:R-:W-:-:S04]  /*1e10*/  IMAD.WIDE.U32 R30, R31, 0x8, R18 ;  /* 0x000000081f1e7825 */ /* 0x001fc800078e0012 */
[----:B------:R-:W-:Y:S02]  /*1e20*/  @P0 IMAD.WIDE.U32 R26, R27, 0x8, R18 ;  /* 0x000000081b1a0825 */ /* 0x000fe400078e0012 */
[----:B------:R-:W3:Y:S04]  /*1e30*/  LDG.E.64 R18, desc[UR6][R30.64] ;  /* 0x000000061e127981 */ /* 0x000ee8000c1e1b00 */
[----:B------:R-:W3:Y:S01]  /*1e40*/  @P0 LDG.E.64 R10, desc[UR6][R26.64] ;  /* 0x000000061a0a0981 */ /* 0x000ee2000c1e1b00 */
[----:B------:R-:W0:Y:S01]  /*1e50*/  I2F.F64.U32 R32, R0 ;  /* 0x0000000000207312 */ /* 0x000e220000201800 */
[----:B------:R-:W-:Y:S01]  /*1e60*/  IADD3 R25, PT, PT, R12, R25, RZ ;  /* 0x000000190c197210 */ /* 0x000fe20007ffe0ff */
[----:B------:R-:W-:Y:S02]  /*1e70*/  IMAD.MOV.U32 R7, RZ, RZ, R5 ;  /* 0x000000ffff077224 */ /* 0x000fe400078e0005 */
[----:B------:R-:W-:Y:S01]  /*1e80*/  IMAD.MOV.U32 R5, RZ, RZ, R8 ;  /* 0x000000ffff057224 */ /* 0x000fe200078e0008 */
[----:B------:R-:W-:Y:S01]  /*1e90*/  MOV R8, R29 ;  /* 0x0000001d00087202 */ /* 0x000fe20000000f00 */
[----:B-1----:R-:W-:-:S04]  /*1ea0*/  IMAD.WIDE.U32 R20, R25, 0x8, R20 ;  /* 0x0000000819147825 */ /* 0x002fc800078e0014 */
[----:B--2---:R-:W-:-:S04]  /*1eb0*/  IMAD.WIDE.U32 R22, R25, 0x4, R22 ;  /* 0x0000000419167825 */ /* 0x004fc800078e0016 */
[----:B------:R-:W-:Y:S01]  /*1ec0*/  IMAD.MOV.U32 R4, RZ, RZ, R24 ;  /* 0x000000ffff047224 */ /* 0x000fe200078e0018 */
[----:B0-----:R-:W-:Y:S01]  /*1ed0*/  DADD R32, R16, -R32 ;  /* 0x0000000010207229 */ /* 0x001fe20000000820 */
[----:B------:R-:W-:Y:S01]  /*1ee0*/  IMAD.MOV.U32 R9, RZ, RZ, R13 ;  /* 0x000000ffff097224 */ /* 0x000fe200078e000d */
[----:B---3--:R-:W-:-:S08]  /*1ef0*/  DADD R18, R18, -R10 ;  /* 0x0000000012127229 */ /* 0x008fd0000000080a */
[C---:B------:R-:W-:Y:S02]  /*1f00*/  DFMA R32, R18.reuse, R32, R10 ;  /* 0x000000201220722b */ /* 0x040fe4000000000a */
[----:B------:R-:W-:-:S06]  /*1f10*/  DMUL R18, R18, 30 ;  /* 0x403e000012127828 */ /* 0x000fcc0000000000 */
[----:B------:R-:W-:Y:S02]  /*1f20*/  DADD R32, RZ, R32 ;  /* 0x00000000ff207229 */ /* 0x000fe40000000020 */
[----:B------:R-:W-:-:S05]  /*1f30*/  DMUL R14, R14, R18 ;  /* 0x000000120e0e7228 */ /* 0x000fca0000000000 */
[----:B------:R1:W-:Y:S04]  /*1f40*/  STG.E.64 desc[UR6][R20.64], R32 ;  /* 0x0000002014007986 */ /* 0x0003e8000c101b06 */
[----:B------:R1:W-:Y:S02]  /*1f50*/  STG.E desc[UR6][R22.64], R0 ;  /* 0x0000000016007986 */ /* 0x0003e4000c101906 */
.L_x_11:
[----:B------:R-:W2:Y:S01]  /*1f60*/  LDC.64 R10, c[0x0][0x398] ;  /* 0x0000e600ff0a7b82 */ /* 0x000ea20000000a00 */
[----:B------:R-:W3:Y:S01]  /*1f70*/  LDCU UR4, c[0x0][0x380] ;  /* 0x00007000ff0477ac */ /* 0x000ee20008000800 */
[----:B--2---:R-:W-:-:S04]  /*1f80*/  IMAD.WIDE.U32 R10, R6, 0x8, R10 ;  /* 0x00000008060a7825 */ /* 0x004fc800078e000a */
[----:B------:R-:W-:Y:S01]  /*1f90*/  IMAD.IADD R6, R3, 0x1, R6 ;  /* 0x0000000103067824 */ /* 0x000fe200078e0206 */
[----:B------:R2:W-:Y:S04]  /*1fa0*/  STG.E.64 desc[UR6][R10.64], R14 ;  /* 0x0000000e0a007986 */ /* 0x0005e8000c101b06 */
[----:B---3--:R-:W-:-:S13]  /*1fb0*/  ISETP.GE.AND P0, PT, R6, UR4, PT ;  /* 0x0000000406007c0c */ /* 0x008fda000bf06270 */
[----:B--2---:R-:W-:Y:S05]  /*1fc0*/  @!P0 BRA `(.L_x_19) ;  /* 0xffffffe0006c8947 */ /* 0x004fea000383ffff */
[----:B------:R-:W-:Y:S05]  /*1fd0*/  EXIT ;  /* 0x000000000000794d */ /* 0x000fea0003800000 */
.L_x_0:
[----:B------:R-:W0:Y:S01]  /*1fe0*/  I2F.U32.RP R8, R3 ;  /* 0x0000000300087306 */ /* 0x000e220000209000 */
[C---:B------:R-:W-:Y:S01]  /*1ff0*/  IMAD.IADD R0, R3.reuse, 0x1, R6 ;  /* 0x0000000103007824 */ /* 0x040fe200078e0206 */
[----:B------:R-:W-:Y:S01]  /*2000*/  ISETP.NE.U32.AND P2, PT, R3, RZ, PT ;  /* 0x000000ff0300720c */ /* 0x000fe20003f45070 */
[----:B------:R-:W-:Y:S01]  /*2010*/  IMAD.MOV R9, RZ, RZ, -R3 ;  /* 0x000000ffff097224 */ /* 0x000fe200078e0a03 */
[----:B------:R-:W-:Y:S02]  /*2020*/  BSSY.RECONVERGENT B0, `(.L_x_20) ;  /* 0x0000026000007945 */ /* 0x000fe40003800200 */
[C---:B------:R-:W-:Y:S02]  /*2030*/  ISETP.GE.AND P0, PT, R0.reuse, UR8, PT ;  /* 0x0000000800007c0c */ /* 0x040fe4000bf06270 */
[----:B------:R-:W-:Y:S02]  /*2040*/  VIMNMX R7, PT, PT, R0, UR8, !PT ;  /* 0x0000000800077c48 */ /* 0x000fe4000ffe0100 */
[----:B------:R-:W-:-:S04]  /*2050*/  SEL R2, RZ, 0x1, P0 ;  /* 0x00000001ff027807 */ /* 0x000fc80000000000 */
[----:B------:R-:W-:Y:S01]  /*2060*/  IADD3 R0, PT, PT, R7, -R0, -R2 ;  /* 0x8000000007007210 */ /* 0x000fe20007ffe802 */
[----:B0-----:R-:W0:Y:S02]  /*2070*/  MUFU.RCP R8, R8 ;  /* 0x0000000800087308 */ /* 0x001e240000001000 */
[----:B0-----:R-:W-:-:S06]  /*2080*/  VIADD R4, R8, 0xffffffe ;  /* 0x0ffffffe08047836 */ /* 0x001fcc0000000000 */
[----:B------:R0:W1:Y:S02]  /*2090*/  F2I.FTZ.U32.TRUNC.NTZ R5, R4 ;  /* 0x0000000400057305 */ /* 0x000064000021f000 */
[----:B0-----:R-:W-:Y:S02]  /*20a0*/  HFMA2 R4, -RZ, RZ, 0, 0 ;  /* 0x00000000ff047431 */ /* 0x001fe400000001ff */
[----:B-1----:R-:W-:-:S04]  /*20b0*/  IMAD R9, R9, R5, RZ ;  /* 0x0000000509097224 */ /* 0x002fc800078e02ff */
[----:B------:R-:W-:-:S06]  /*20c0*/  IMAD.HI.U32 R5, R5, R9, R4 ;  /* 0x0000000905057227 */ /* 0x000fcc00078e0004 */
[----:B------:R-:W-:-:S04]  /*20d0*/  IMAD.HI.U32 R7, R5, R0, RZ ;  /* 0x0000000005077227 */ /* 0x000fc800078e00ff */
[----:B------:R-:W-:-:S04]  /*20e0*/  IMAD.MOV R4, RZ, RZ, -R7 ;  /* 0x000000ffff047224 */ /* 0x000fc800078e0a07 */
[----:B------:R-:W-:Y:S02]  /*20f0*/  IMAD R0, R3, R4, R0 ;  /* 0x0000000403007224 */ /* 0x000fe400078e0200 */
[----:B------:R-:W0:Y:S03]  /*2100*/  LDC.64 R4, c[0x0][0x398] ;  /* 0x0000e600ff047b82 */ /* 0x000e260000000a00 */
[----:B------:R-:W-:-:S13]  /*2110*/  ISETP.GE.U32.AND P0, PT, R0, R3, PT ;  /* 0x000000030000720c */ /* 0x000fda0003f06070 */
[----:B------:R-:W-:Y:S02]  /*2120*/  @P0 IMAD.IADD R0, R0, 0x1, -R3 ;  /* 0x0000000100000824 */ /* 0x000fe400078e0a03 */
[----:B------:R-:W-:-:S03]  /*2130*/  @P0 VIADD R7, R7, 0x1 ;  /* 0x0000000107070836 */ /* 0x000fc60000000000 */
[----:B------:R-:W-:-:S13]  /*2140*/  ISETP.GE.U32.AND P1, PT, R0, R3, PT ;  /* 0x000000030000720c */ /* 0x000fda0003f26070 */
[----:B------:R-:W-:Y:S01]  /*2150*/  @P1 VIADD R7, R7, 0x1 ;  /* 0x0000000107071836 */ /* 0x000fe20000000000 */
[----:B------:R-:W-:-:S04]  /*2160*/  @!P2 LOP3.LUT R7, RZ, R3, RZ, 0x33, !PT ;  /* 0x00000003ff07a212 */ /* 0x000fc800078e33ff */
[----:B------:R-:W-:-:S04]  /*2170*/  IADD3 R0, PT, PT, R2, R7, RZ ;  /* 0x0000000702007210 */ /* 0x000fc80007ffe0ff */
[C---:B------:R-:W-:Y:S02]  /*2180*/  LOP3.LUT R2, R0.reuse, 0x3, RZ, 0xc0, !PT ;  /* 0x0000000300027812 */ /* 0x040fe400078ec0ff */
[----:B------:R-:W-:Y:S02]  /*2190*/  ISETP.GE.U32.AND P1, PT, R0, 0x3, PT ;  /* 0x000000030000780c */ /* 0x000fe40003f26070 */
[----:B------:R-:W-:-:S13]  /*21a0*/  ISETP.NE.AND P0, PT, R2, 0x3, PT ;  /* 0x000000030200780c */ /* 0x000fda0003f05270 */
[----:B0-----:R-:W-:Y:S05]  /*21b0*/  @!P0 BRA `(.L_x_21) ;  /* 0x0000000000308947 */ /* 0x001fea0003800000 */
[----:B------:R-:W0:Y:S01]  /*21c0*/  LDC.64 R10, c[0x0][0x398] ;  /* 0x0000e600ff0a7b82 */ /* 0x000e220000000a00 */
[----:B------:R-:W-:Y:S02]  /*21d0*/  VIADD R0, R0, 0x1 ;  /* 0x0000000100007836 */ /* 0x000fe40000000000 */
[----:B------:R-:W-:Y:S02]  /*21e0*/  IMAD.MOV.U32 R2, RZ, RZ, RZ ;  /* 0x000000ffff027224 */ /* 0x000fe400078e00ff */
[----:B------:R-:W-:Y:S01]  /*21f0*/  IMAD.MOV.U32 R12, RZ, RZ, 0x0 ;  /* 0x00000000ff0c7424 */ /* 0x000fe200078e00ff */
[----:B------:R-:W-:Y:S01]  /*2200*/  LOP3.LUT R7, R0, 0x3, RZ, 0xc0, !PT ;  /* 0x0000000300077812 */ /* 0x000fe200078ec0ff */
[----:B------:R-:W-:-:S07]  /*2210*/  IMAD.MOV.U32 R13, RZ, RZ, 0x3ff00000 ;  /* 0x3ff00000ff0d7424 */ /* 0x000fce00078e00ff */
.L_x_22:
[----:B0-----:R-:W-:Y:S01]  /*2220*/  IMAD.WIDE.U32 R8, R6, 0x8, R10 ;  /* 0x0000000806087825 */ /* 0x001fe200078e000a */
[----:B------:R-:W-:-:S03]  /*2230*/  IADD3 R2, PT, PT, R2, 0x1, RZ ;  /* 0x0000000102027810 */ /* 0x000fc60007ffe0ff */
[----:B------:R-:W-:Y:S01]  /*2240*/  IMAD.IADD R6, R3, 0x1, R6 ;  /* 0x0000000103067824 */ /* 0x000fe200078e0206 */
[----:B------:R1:W-:Y:S01]  /*2250*/  STG.E.64 desc[UR6][R8.64], R12 ;  /* 0x0000000c08007986 */ /* 0x0003e2000c101b06 */
[----:B------:R-:W-:-:S13]  /*2260*/  ISETP.NE.AND P0, PT, R2, R7, PT ;  /* 0x000000070200720c */ /* 0x000fda0003f05270 */
[----:B-1----:R-:W-:Y:S05]  /*2270*/  @P0 BRA `(.L_x_22) ;  /* 0xfffffffc00e80947 */ /* 0x002fea000383ffff */
.L_x_21:
[----:B------:R-:W-:Y:S05]  /*2280*/  BSYNC.RECONVERGENT B0 ;  /* 0x0000000000007941 */ /* 0x000fea0003800200 */
.L_x_20:
[----:B------:R-:W-:Y:S05]  /*2290*/  @!P1 EXIT ;  /* 0x000000000000994d */ /* 0x000fea0003800000 */
.L_x_23:
[----:B------:R-:W-:Y:S02]  /*22a0*/  IMAD.IADD R8, R3, 0x1, R6 ;  /* 0x0000000103087824 */ /* 0x000fe400078e0206 */
[----:B------:R-:W-:-:S04]  /*22b0*/  IMAD.WIDE.U32 R14, R6, 0x8, R4 ;  /* 0x00000008060e7825 */ /* 0x000fc800078e0004 */
[C---:B------:R-:W-:Y:S02]  /*22c0*/  IMAD.IADD R10, R3.reuse, 0x1, R8 ;  /* 0x00000001030a7824 */ /* 0x040fe400078e0208 */
[----:B------:R-:W-:Y:S02]  /*22d0*/  IMAD.MOV.U32 R16, RZ, RZ, 0x0 ;  /* 0x00000000ff107424 */ /* 0x000fe400078e00ff */
[----:B------:R-:W-:Y:S01]  /*22e0*/  IMAD.MOV.U32 R17, RZ, RZ, 0x3ff00000 ;  /* 0x3ff00000ff117424 */ /* 0x000fe200078e00ff */
[----:B------:R-:W-:Y:S01]  /*22f0*/  IADD3 R0, PT, PT, R3, R10, RZ ;  /* 0x0000000a03007210 */ /* 0x000fe20007ffe0ff */
[----:B------:R-:W-:-:S03]  /*2300*/  IMAD.WIDE.U32 R8, R8, 0x8, R4 ;  /* 0x0000000808087825 */ /* 0x000fc600078e0004 */
[----:B------:R0:W-:Y:S01]  /*2310*/  STG.E.64 desc[UR6][R14.64], R16 ;  /* 0x000000100e007986 */ /* 0x0001e2000c101b06 */
[----:B------:R-:W-:-:S03]  /*2320*/  IMAD.WIDE.U32 R10, R10, 0x8, R4 ;  /* 0x000000080a0a7825 */ /* 0x000fc600078e0004 */
[----:B------:R0:W-:Y:S01]  /*2330*/  STG.E.64 desc[UR6][R8.64], R16 ;  /* 0x0000001008007986 */ /* 0x0001e2000c101b06 */
[----:B------:R-:W-:-:S03]  /*2340*/  IMAD.WIDE.U32 R12, R0, 0x8, R4 ;  /* 0x00000008000c7825 */ /* 0x000fc600078e0004 */
[----:B------:R0:W-:Y:S01]  /*2350*/  STG.E.64 desc[UR6][R10.64], R16 ;  /* 0x000000100a007986 */ /* 0x0001e2000c101b06 */
[----:B------:R-:W-:-:S03]  /*2360*/  IMAD.IADD R6, R3, 0x1, R0 ;  /* 0x0000000103067824 */ /* 0x000fc600078e0200 */
[----:B------:R0:W-:Y:S02]  /*2370*/  STG.E.64 desc[UR6][R12.64], R16 ;  /* 0x000000100c007986 */ /* 0x0001e4000c101b06 */
[----:B------:R-:W-:-:S13]  /*2380*/  ISETP.GE.AND P0, PT, R6, UR8, PT ;  /* 0x0000000806007c0c */ /* 0x000fda000bf06270 */
[----:B0-----:R-:W-:Y:S05]  /*2390*/  @!P0 BRA `(.L_x_23) ;  /* 0xfffffffc00c08947 */ /* 0x001fea000383ffff */
[----:B------:R-:W-:Y:S05]  /*23a0*/  EXIT ;  /* 0x000000000000794d */ /* 0x000fea0003800000 */
        .weak           $__internal_0_$__cuda_sm20_div_rn_f64_full
        .type           $__internal_0_$__cuda_sm20_div_rn_f64_full,@function
        .size           $__internal_0_$__cuda_sm20_div_rn_f64_full,(.L_x_105 - $__internal_0_$__cuda_sm20_div_rn_f64_full)
$__internal_0_$__cuda_sm20_div_rn_f64_full:
[----:B------:R-:W-:Y:S01]  /*23b0*/  FSETP.GEU.AND P2, PT, |R17|, 1.469367938527859385e-39, PT ;  /* 0x001000001100780b */ /* 0x000fe20003f4e200 */
[----:B------:R-:W-:Y:S01]  /*23c0*/  IMAD.MOV.U32 R2, RZ, RZ, 0x1ca00000 ;  /* 0x1ca00000ff027424 */ /* 0x000fe200078e00ff */
[C---:B------:R-:W-:Y:S01]  /*23d0*/  FSETP.GEU.AND P0, PT, |R11|.reuse, 1.469367938527859385e-39, PT ;  /* 0x001000000b00780b */ /* 0x040fe20003f0e200 */
[----:B------:R-:W-:Y:S01]  /*23e0*/  IMAD.MOV.U32 R20, RZ, RZ, R16 ;  /* 0x000000ffff147224 */ /* 0x000fe200078e0010 */
[----:B------:R-:W-:Y:S01]  /*23f0*/  LOP3.LUT R18, R11, 0x800fffff, RZ, 0xc0, !PT ;  /* 0x800fffff0b127812 */ /* 0x000fe200078ec0ff */
[----:B------:R-:W-:Y:S01]  /*2400*/  BSSY.RECONVERGENT B1, `(.L_x_24) ;  /* 0x0000052000017945 */ /* 0x000fe20003800200 */
[----:B------:R-:W-:Y:S02]  /*2410*/  LOP3.LUT R27, R17, 0x7ff00000, RZ, 0xc0, !PT ;  /* 0x7ff00000111b7812 */ /* 0x000fe400078ec0ff */
[----:B------:R-:W-:Y:S02]  /*2420*/  LOP3.LUT R19, R18, 0x3ff00000, RZ, 0xfc, !PT ;  /* 0x3ff0000012137812 */ /* 0x000fe400078efcff */
[----:B------:R-:W-:-:S02]  /*2430*/  MOV R18, R10 ;  /* 0x0000000a00127202 */ /* 0x000fc40000000f00 */
[C---:B------:R-:W-:Y:S01]  /*2440*/  LOP3.LUT R33, R11.reuse, 0x7ff00000, RZ, 0xc0, !PT ;  /* 0x7ff000000b217812 */ /* 0x040fe200078ec0ff */
[----:B------:R-:W-:Y:S01]  /*2450*/  @!P2 IMAD.MOV.U32 R22, RZ, RZ, RZ ;  /* 0x000000ffff16a224 */ /* 0x000fe200078e00ff */
[----:B------:R-:W-:Y:S01]  /*2460*/  @!P2 LOP3.LUT R0, R11, 0x7ff00000, RZ, 0xc0, !PT ;  /* 0x7ff000000b00a812 */ /* 0x000fe200078ec0ff */
[----:B------:R-:W-:Y:S01]  /*2470*/  @!P0 DMUL R18, R10, 8.98846567431157953865e+307 ;  /* 0x7fe000000a128828 */ /* 0x000fe20000000000 */
[C---:B------:R-:W-:Y:S02]  /*2480*/  ISETP.GE.U32.AND P1, PT, R27.reuse, R33, PT ;  /* 0x000000211b00720c */ /* 0x040fe40003f26070 */
[----:B------:R-:W-:Y:S02]  /*2490*/  @!P2 ISETP.GE.U32.AND P3, PT, R27, R0, PT ;  /* 0x000000001b00a20c */ /* 0x000fe40003f66070 */
[C---:B------:R-:W-:Y:S01]  /*24a0*/  SEL R21, R2.reuse, 0x63400000, !P1 ;  /* 0x6340000002157807 */ /* 0x040fe20004800000 */
[----:B------:R-:W0:Y:S01]  /*24b0*/  MUFU.RCP64H R39, R19 ;  /* 0x0000001300277308 */ /* 0x000e220000001800 */
[----:B------:R-:W-:-:S02]  /*24c0*/  @!P2 SEL R23, R2, 0x63400000, !P3 ;  /* 0x634000000217a807 */ /* 0x000fc40005800000 */
[--C-:B------:R-:W-:Y:S02]  /*24d0*/  LOP3.LUT R21, R21, 0x800fffff, R17.reuse, 0xf8, !PT ;  /* 0x800fffff15157812 */ /* 0x100fe400078ef811 */
[----:B------:R-:W-:Y:S02]  /*24e0*/  @!P2 LOP3.LUT R0, R23, 0x80000000, R17, 0xf8, !PT ;  /* 0x800000001700a812 */ /* 0x000fe400078ef811 */
[----:B------:R-:W-:Y:S02]  /*24f0*/  MOV R38, 0x1 ;  /* 0x0000000100267802 */ /* 0x000fe40000000f00 */
[----:B------:R-:W-:Y:S01]  /*2500*/  @!P2 LOP3.LUT R23, R0, 0x100000, RZ, 0xfc, !PT ;  /* 0x001000000017a812 */ /* 0x000fe200078efcff */
[----:B------:R-:W-:Y:S01]  /*2510*/  IMAD.MOV.U32 R0, RZ, RZ, R27 ;  /* 0x000000ffff007224 */ /* 0x000fe200078e001b */
[----:B------:R-:W-:-:S04]  /*2520*/  @!P0 LOP3.LUT R33, R19, 0x7ff00000, RZ, 0xc0, !PT ;  /* 0x7ff0000013218812 */ /* 0x000fc800078ec0ff */
[----:B------:R-:W-:Y:S02]  /*2530*/  @!P2 DFMA R20, R20, 2, -R22 ;  /* 0x400000001414a82b */ /* 0x000fe40000000816 */
[----:B0-----:R-:W-:-:S08]  /*2540*/  DFMA R22, R38, -R18, 1 ;  /* 0x3ff000002616742b */ /* 0x001fd00000000812 */
[----:B------:R-:W-:Y:S01]  /*2550*/  DFMA R22, R22, R22, R22 ;  /* 0x000000161616722b */ /* 0x000fe20000000016 */
[----:B------:R-:W-:-:S05]  /*2560*/  @!P2 LOP3.LUT R0, R21, 0x7ff00000, RZ, 0xc0, !PT ;  /* 0x7ff000001500a812 */ /* 0x000fca00078ec0ff */
[----:B------:R-:W-:Y:S02]  /*2570*/  VIADD R32, R0, 0xffffffff ;  /* 0xffffffff00207836 */ /* 0x000fe40000000000 */
[----:B------:R-:W-:-:S03]  /*2580*/  DFMA R38, R38, R22, R38 ;  /* 0x000000162626722b */ /* 0x000fc60000000026 */
[----:B------:R-:W-:Y:S01]  /*2590*/  ISETP.GT.U32.AND P0, PT, R32, 0x7feffffe, PT ;  /* 0x7feffffe2000780c */ /* 0x000fe20003f04070 */
[----:B------:R-:W-:-:S04]  /*25a0*/  VIADD R32, R33, 0xffffffff ;  /* 0xffffffff21207836 */ /* 0x000fc80000000000 */
[----:B------:R-:W-:Y:S01]  /*25b0*/  DFMA R40, R38, -R18, 1 ;  /* 0x3ff000002628742b */ /* 0x000fe20000000812 */
[----:B------:R-:W-:-:S07]  /*25c0*/  ISETP.GT.U32.OR P0, PT, R32, 0x7feffffe, P0 ;  /* 0x7feffffe2000780c */ /* 0x000fce0000704470 */
[----:B------:R-:W-:-:S08]  /*25d0*/  DFMA R40, R38, R40, R38 ;  /* 0x000000282628722b */ /* 0x000fd00000000026 */
[----:B------:R-:W-:-:S08]  /*25e0*/  DMUL R38, R40, R20 ;  /* 0x0000001428267228 */ /* 0x000fd00000000000 */
[----:B------:R-:W-:-:S08]  /*25f0*/  DFMA R22, R38, -R18, R20 ;  /* 0x800000122616722b */ /* 0x000fd00000000014 */
[----:B------:R-:W-:Y:S01]  /*2600*/  DFMA R22, R40, R22, R38 ;  /* 0x000000162816722b */ /* 0x000fe20000000026 */
[----:B------:R-:W-:Y:S10]  /*2610*/  @P0 BRA `(.L_x_25) ;  /* 0x00000000006c0947 */ /* 0x000ff40003800000 */
[----:B------:R-:W-:Y:S01]  /*2620*/  LOP3.LUT R0, R11, 0x7ff00000, RZ, 0xc0, !PT ;  /* 0x7ff000000b007812 */ /* 0x000fe200078ec0ff */
[----:B------:R-:W-:-:S03]  /*2630*/  IMAD.MOV.U32 R16, RZ, RZ, RZ ;  /* 0x000000ffff107224 */ /* 0x000fc600078e00ff */
[CC--:B------:R-:W-:Y:S02]  /*2640*/  ISETP.GE.U32.AND P0, PT, R27.reuse, R0.reuse, PT ;  /* 0x000000001b00720c */ /* 0x0c0fe40003f06070 */
[----:B------:R-:W-:Y:S02]  /*2650*/  VIADDMNMX R0, R27, -R0, 0xb9600000, !PT ;  /* 0xb96000001b007446 */ /* 0x000fe40007800900 */
[----:B------:R-:W-:Y:S02]  /*2660*/  SEL R17, R2, 0x63400000, !P0 ;  /* 0x6340000002117807 */ /* 0x000fe40004000000 */
[----:B------:R-:W-:-:S04]  /*2670*/  VIMNMX R0, PT, PT, R0, 0x46a00000, PT ;  /* 0x46a0000000007848 */ /* 0x000fc80003fe0100 */
[----:B------:R-:W-:-:S05]  /*2680*/  IADD3 R0, PT, PT, -R17, R0, RZ ;  /* 0x0000000011007210 */ /* 0x000fca0007ffe1ff */
[----:B------:R-:W-:-:S06]  /*2690*/  VIADD R17, R0, 0x7fe00000 ;  /* 0x7fe0000000117836 */ /* 0x000fcc0000000000 */
[----:B------:R-:W-:-:S10]  /*26a0*/  DMUL R38, R22, R16 ;  /* 0x0000001016267228 */ /* 0x000fd40000000000 */
[----:B------:R-:W-:-:S13]  /*26b0*/  FSETP.GTU.AND P0, PT, |R39|, 1.469367938527859385e-39, PT ;  /* 0x001000002700780b */ /* 0x000fda0003f0c200 */
[----:B------:R-:W-:Y:S05]  /*26c0*/  @P0 BRA `(.L_x_26) ;  /* 0x0000000000940947 */ /* 0x000fea0003800000 */
[----:B------:R-:W-:Y:S01]  /*26d0*/  DFMA R20, R22, -R18, R20 ;  /* 0x800000121614722b */ /* 0x000fe20000000014 */
[----:B------:R-:W-:-:S09]  /*26e0*/  IMAD.MOV.U32 R18, RZ, RZ, RZ ;  /* 0x000000ffff127224 */ /* 0x000fd200078e00ff */
[C---:B------:R-:W-:Y:S02]  /*26f0*/  FSETP.NEU.AND P0, PT, R21.reuse, RZ, PT ;  /* 0x000000ff1500720b */ /* 0x040fe40003f0d000 */
[----:B------:R-:W-:-:S04]  /*2700*/  LOP3.LUT R2, R21, 0x80000000, R11, 0x48, !PT ;  /* 0x8000000015027812 */ /* 0x000fc800078e480b */
[----:B------:R-:W-:-:S07]  /*2710*/  LOP3.LUT R19, R2, R17, RZ, 0xfc, !PT ;  /* 0x0000001102137212 */ /* 0x000fce00078efcff */
[----:B------:R-:W-:Y:S05]  /*2720*/  @!P0 BRA `(.L_x_26) ;  /* 0x00000000007c8947 */ /* 0x000fea0003800000 */
[C---:B------:R-:W-:Y:S01]  /*2730*/  IADD3 R17, PT, PT, -R0.reuse, RZ, RZ ;  /* 0x000000ff00117210 */ /* 0x040fe20007ffe1ff */
[----:B------:R-:W-:Y:S01]  /*2740*/  IMAD.MOV.U32 R16, RZ, RZ, RZ ;  /* 0x000000ffff107224 */ /* 0x000fe200078e00ff */
[----:B------:R-:W-:-:S05]  /*2750*/  IADD3 R0, PT, PT, -R0, -0x43300000, RZ ;  /* 0xbcd0000000007810 */ /* 0x000fca0007ffe1ff */
[----:B------:R-:W-:Y:S02]  /*2760*/  DFMA R16, R38, -R16, R22 ;  /* 0x800000102610722b */ /* 0x000fe40000000016 */
[----:B------:R-:W-:-:S08]  /*2770*/  DMUL.RP R22, R22, R18 ;  /* 0x0000001216167228 */ /* 0x000fd00000008000 */
[----:B------:R-:W-:Y:S02]  /*2780*/  FSETP.NEU.AND P0, PT, |R17|, R0, PT ;  /* 0x000000001100720b */ /* 0x000fe40003f0d200 */
[----:B------:R-:W-:Y:S02]  /*2790*/  LOP3.LUT R17, R23, R2, RZ, 0x3c, !PT ;  /* 0x0000000217117212 */ /* 0x000fe400078e3cff */
[----:B------:R-:W-:Y:S02]  /*27a0*/  FSEL R38, R22, R38, !P0 ;  /* 0x0000002616267208 */ /* 0x000fe40004000000 */
[----:B------:R-:W-:Y:S01]  /*27b0*/  FSEL R39, R17, R39, !P0 ;  /* 0x0000002711277208 */ /* 0x000fe20004000000 */
[----:B------:R-:W-:Y:S06]  /*27c0*/  BRA `(.L_x_26) ;  /* 0x0000000000547947 */ /* 0x000fec0003800000 */
.L_x_25:
[----:B------:R-:W-:-:S14]  /*27d0*/  DSETP.NAN.AND P0, PT, R16, R16, PT ;  /* 0x000000101000722a */ /* 0x000fdc0003f08000 */
[----:B------:R-:W-:Y:S05]  /*27e0*/  @P0 BRA `(.L_x_27) ;  /* 0x0000000000440947 */ /* 0x000fea0003800000 */
[----:B------:R-:W-:-:S14]  /*27f0*/  DSETP.NAN.AND P0, PT, R10, R10, PT ;  /* 0x0000000a0a00722a */ /* 0x000fdc0003f08000 */
[----:B------:R-:W-:Y:S05]  /*2800*/  @P0 BRA `(.L_x_28) ;  /* 0x0000000000300947 */ /* 0x000fea0003800000 */
[----:B------:R-:W-:Y:S01]  /*2810*/  ISETP.NE.AND P0, PT, R0, R33, PT ;  /* 0x000000210000720c */ /* 0x000fe20003f05270 */
[----:B------:R-:W-:Y:S02]  /*2820*/  IMAD.MOV.U32 R38, RZ, RZ, 0x0 ;  /* 0x00000000ff267424 */ /* 0x000fe400078e00ff */
[----:B------:R-:W-:-:S10]  /*2830*/  IMAD.MOV.U32 R39, RZ, RZ, -0x80000 ;  /* 0xfff80000ff277424 */ /* 0x000fd400078e00ff */
[----:B------:R-:W-:Y:S05]  /*2840*/  @!P0 BRA `(.L_x_26) ;  /* 0x0000000000348947 */ /* 0x000fea0003800000 */
[----:B------:R-:W-:Y:S02]  /*2850*/  ISETP.NE.AND P0, PT, R0, 0x7ff00000, PT ;  /* 0x7ff000000000780c */ /* 0x000fe40003f05270 */
[----:B------:R-:W-:Y:S02]  /*2860*/  LOP3.LUT R39, R17, 0x80000000, R11, 0x48, !PT ;  /* 0x8000000011277812 */ /* 0x000fe400078e480b */
[----:B------:R-:W-:-:S13]  /*2870*/  ISETP.EQ.OR P0, PT, R33, RZ, !P0 ;  /* 0x000000ff2100720c */ /* 0x000fda0004702670 */
[----:B------:R-:W-:Y:S02]  /*2880*/  @P0 LOP3.LUT R0, R39, 0x7ff00000, RZ, 0xfc, !PT ;  /* 0x7ff0000027000812 */ /* 0x000fe400078efcff */
[----:B------:R-:W-:Y:S01]  /*2890*/  @!P0 MOV R38, RZ ;  /* 0x000000ff00268202 */ /* 0x000fe20000000f00 */
[----:B------:R-:W-:Y:S02]  /*28a0*/  @P0 IMAD.MOV.U32 R38, RZ, RZ, RZ ;  /* 0x000000ffff260224 */ /* 0x000fe400078e00ff */
[----:B------:R-:W-:Y:S01]  /*28b0*/  @P0 IMAD.MOV.U32 R39, RZ, RZ, R0 ;  /* 0x000000ffff270224 */ /* 0x000fe200078e0000 */
[----:B------:R-:W-:Y:S06]  /*28c0*/  BRA `(.L_x_26) ;  /* 0x0000000000147947 */ /* 0x000fec0003800000 */
.L_x_28:
[----:B------:R-:W-:Y:S01]  /*28d0*/  LOP3.LUT R39, R11, 0x80000, RZ, 0xfc, !PT ;  /* 0x000800000b277812 */ /* 0x000fe200078efcff */
[----:B------:R-:W-:Y:S01]  /*28e0*/  IMAD.MOV.U32 R38, RZ, RZ, R10 ;  /* 0x000000ffff267224 */ /* 0x000fe200078e000a */
[----:B------:R-:W-:Y:S06]  /*28f0*/  BRA `(.L_x_26) ;  /* 0x0000000000087947 */ /* 0x000fec0003800000 */
.L_x_27:
[----:B------:R-:W-:Y:S02]  /*2900*/  LOP3.LUT R39, R17, 0x80000, RZ, 0xfc, !PT ;  /* 0x0008000011277812 */ /* 0x000fe400078efcff */
[----:B------:R-:W-:-:S07]  /*2910*/  MOV R38, R16 ;  /* 0x0000001000267202 */ /* 0x000fce0000000f00 */
.L_x_26:
[----:B------:R-:W-:Y:S05]  /*2920*/  BSYNC.RECONVERGENT B1 ;  /* 0x0000000000017941 */ /* 0x000fea0003800200 */
.L_x_24:
[----:B------:R-:W-:Y:S02]  /*2930*/  IMAD.MOV.U32 R16, RZ, RZ, R4 ;  /* 0x000000ffff107224 */ /* 0x000fe400078e0004 */
[----:B------:R-:W-:-:S04]  /*2940*/  IMAD.MOV.U32 R17, RZ, RZ, 0x0 ;  /* 0x00000000ff117424 */ /* 0x000fc800078e00ff */
[----:B------:R-:W-:Y:S05]  /*2950*/  RET.REL.NODEC R16 `(_Z28generate_random_array_kerneliiPKdPdS1_Pi) ;  /* 0xffffffd410a87950 */ /* 0x000fea0003c3ffff */
.L_x_29:
[----:B------:R-:W-:-:S00]  /*2960*/  BRA `(.L_x_29) ;  /* 0xfffffffc00fc7947 */ /* 0x000fc0000383ffff */
[----:B------:R-:W-:-:S00]  /*2970*/  NOP ;  /* 0x0000000000007918 */ /* 0x000fc00000000000 */
        /* <DEDUP_REMOVED lines=8> */
.L_x_105:


//--------------------- .text._Z13events_kernelPdS_iidS_S_ --------------------------
	.section	.text._Z13events_kernelPdS_iidS_S_,"ax",@progbits
	.align	128
        .global         _Z13events_kernelPdS_iidS_S_
        .type           _Z13events_kernelPdS_iidS_S_,@function
        .size           _Z13events_kernelPdS_iidS_S_,(.L_x_107 - _Z13events_kernelPdS_iidS_S_)
        .other          _Z13events_kernelPdS_iidS_S_,@"STO_CUDA_ENTRY STV_DEFAULT"
_Z13events_kernelPdS_iidS_S_:
.text._Z13events_kernelPdS_iidS_S_:
[----:B------:R-:W-:Y:S01]  /*0000*/  LDC R1, c[0x0][0x37c] ;  /* 0x0000df00ff017b82 */ /* 0x000fe20000000800 */
[----:B------:R-:W0:Y:S01]  /*0010*/  LDCU UR5, c[0x0][0x390] ;  /* 0x00007200ff0577ac */ /* 0x000e220008000800 */
[----:B------:R-:W1:Y:S06]  /*0020*/  S2R R7, SR_TID.X ;  /* 0x0000000000077919 */ /* 0x000e6c0000002100 */
[----:B------:R-:W1:Y:S01]  /*0030*/  S2UR UR4, SR_CTAID.X ;  /* 0x00000000000479c3 */ /* 0x000e620000002500 */
[----:B------:R-:W-:Y:S01]  /*0040*/  BSSY.RECONVERGENT B0, `(.L_x_30) ;  /* 0x000000a000007945 */ /* 0x000fe20003800200 */
[----:B------:R-:W-:Y:S01]  /*0050*/  IMAD.MOV.U32 R10, RZ, RZ, 0x24534249 ;  /* 0x24534249ff0a7424 */ /* 0x000fe200078e00ff */
[----:B------:R-:W-:Y:S01]  /*0060*/  MOV R6, 0xe0 ;  /* 0x000000e000067802 */ /* 0x000fe20000000f00 */
[----:B------:R-:W-:-:S04]  /*0070*/  IMAD.MOV.U32 R11, RZ, RZ, 0x4016914d ;  /* 0x4016914dff0b7424 */ /* 0x000fc800078e00ff */
[----:B------:R-:W1:Y:S01]  /*0080*/  LDC R0, c[0x0][0x360] ;  /* 0x0000d800ff007b82 */ /* 0x000e620000000800 */
[----:B0-----:R-:W0:Y:S01]  /*0090*/  I2F.F64 R8, UR5 ;  /* 0x0000000500087d12 */ /* 0x001e220008201c00 */
[----:B------:R-:W2:Y:S01]  /*00a0*/  LDCU UR5, c[0x0][0x370] ;  /* 0x00006e00ff0577ac */ /* 0x000ea20008000800 */
[C---:B-1----:R-:W-:Y:S02]  /*00b0*/  IMAD R7, R0.reuse, UR4, R7 ;  /* 0x0000000400077c24 */ /* 0x042fe4000f8e0207 */
[----:B0-2---:R-:W-:-:S07]  /*00c0*/  IMAD R0, R0, UR5, RZ ;  /* 0x0000000500007c24 */ /* 0x005fce000f8e02ff */
[----:B------:R-:W-:Y:S05]  /*00d0*/  CALL.REL.NOINC `($_Z13events_kernelPdS_iidS_S_$__internal_accurate_pow) ;  /* 0x0000003400447944 */ /* 0x000fea0003c00000 */
[----:B------:R-:W-:Y:S05]  /*00e0*/  BSYNC.RECONVERGENT B0 ;  /* 0x0000000000007941 */ /* 0x000fea0003800200 */
.L_x_30:
[----:B------:R-:W0:Y:S02]  /*00f0*/  LDCU.64 UR4, c[0x0][0x390] ;  /* 0x00007200ff0477ac */ /* 0x000e240008000a00 */
[----:B0-----:R-:W-:Y:S02]  /*0100*/  ISETP.GE.AND P1, PT, R7, UR5, PT ;  /* 0x0000000507007c0c */ /* 0x001fe4000bf26270 */
[----:B------:R-:W-:-:S11]  /*0110*/  ISETP.NE.AND P0, PT, RZ, UR4, PT ;  /* 0x00000004ff007c0c */ /* 0x000fd6000bf05270 */
[----:B------:R-:W-:Y:S05]  /*0120*/  @P1 EXIT ;  /* 0x000000000000194d */ /* 0x000fea0003800000 */
[----:B------:R-:W-:Y:S01]  /*0130*/  UISETP.GE.AND UP0, UPT, UR4, 0x1, UPT ;  /* 0x000000010400788c */ /* 0x000fe2000bf06270 */
[----:B------:R-:W-:Y:S01]  /*0140*/  FSEL R14, R9, RZ, P0 ;  /* 0x000000ff090e7208 */ /* 0x000fe20000000000 */
[----:B------:R-:W0:Y:S01]  /*0150*/  LDCU.64 UR6, c[0x0][0x358] ;  /* 0x00006b00ff0677ac */ /* 0x000e220008000a00 */
[----:B------:R-:W-:-:S06]  /*0160*/  FSEL R15, R8, 1.875, P0 ;  /* 0x3ff00000080f7808 */ /* 0x000fcc0000000000 */
[----:B------:R-:W-:Y:S05]  /*0170*/  BRA.U !UP0, `(.L_x_31) ;  /* 0x00000021080c7547 */ /* 0x000fea000b800000 */
[----:B------:R-:W-:-:S12]  /*0180*/  ULOP3.LUT UR4, UR4, 0x3, URZ, 0xc0, !UPT ;  /* 0x0000000304047892 */ /* 0x000fd8000f8ec0ff */
.L_x_83:
[----:B------:R-:W1:Y:S01]  /*0190*/  LDC.64 R18, c[0x0][0x388] ;  /* 0x0000e200ff127b82 */ /* 0x000e620000000a00 */
[----:B------:R-:W2:Y:S01]  /*01a0*/  LDCU UR5, c[0x0][0x390] ;  /* 0x00007200ff0577ac */ /* 0x000ea20008000800 */
[----:B-1----:R-:W-:-:S06]  /*01b0*/  IMAD.WIDE.U32 R18, R7, 0x8, R18 ;  /* 0x0000000807127825 */ /* 0x002fcc00078e0012 */
[----:B0-----:R-:W5:Y:S01]  /*01c0*/  LDG.E.64 R18, desc[UR6][R18.64] ;  /* 0x0000000612127981 */ /* 0x001f62000c1e1b00 */
[----:B--2---:R-:W-:Y:S01]  /*01d0*/  UISETP.GE.U32.AND UP0, UPT, UR5, 0x4, UPT ;  /* 0x000000040500788c */ /* 0x004fe2000bf06070 */
[----:B------:R-:W-:Y:S01]  /*01e0*/  IMAD.MOV.U32 R3, RZ, RZ, RZ ;  /* 0x000000ffff037224 */ /* 0x000fe200078e00ff */
[----:B------:R-:W-:Y:S01]  /*01f0*/  CS2R R22, SRZ ;  /* 0x0000000000167805 */ /* 0x000fe2000001ff00 */
[----:B------:R-:W-:Y:S02]  /*0200*/  IMAD.MOV.U32 R24, RZ, RZ, -0x66666666 ;  /* 0x9999999aff187424 */ /* 0x000fe400078e00ff */
[----:B------:R-:W-:Y:S02]  /*0210*/  IMAD.MOV.U32 R25, RZ, RZ, 0x3fb99999 ;  /* 0x3fb99999ff197424 */ /* 0x000fe400078e00ff */
[----:B------:R-:W-:Y:S02]  /*0220*/  IMAD R26, R7, UR5, RZ ;  /* 0x00000005071a7c24 */ /* 0x000fe4000f8e02ff */
[----:B------:R-:W-:Y:S05]  /*0230*/  BRA.U !UP0, `(.L_x_32) ;  /* 0x0000000d08887547 */ /* 0x000fea000b800000 */
[----:B------:R-:W0:Y:S01]  /*0240*/  LDC.64 R2, c[0x0][0x380] ;  /* 0x0000e000ff027b82 */ /* 0x000e220000000a00 */
[----:B------:R-:W-:Y:S01]  /*0250*/  ULOP3.LUT UR5, UR5, 0x7ffffffc, URZ, 0xc0, !UPT ;  /* 0x7ffffffc05057892 */ /* 0x000fe2000f8ec0ff */
[----:B------:R-:W-:-:S03]  /*0260*/  CS2R R22, SRZ ;  /* 0x0000000000167805 */ /* 0x000fc6000001ff00 */
[----:B------:R-:W-:-:S06]  /*0270*/  UIADD3 UR5, UPT, UPT, -UR5, URZ, URZ ;  /* 0x000000ff05057290 */ /* 0x000fcc000fffe1ff */
[----:B------:R-:W-:Y:S02]  /*0280*/  IMAD.U32 R27, RZ, RZ, UR5 ;  /* 0x00000005ff1b7e24 */ /* 0x000fe4000f8e00ff */
[----:B0-----:R-:W-:-:S03]  /*0290*/  IMAD.WIDE.U32 R2, R26, 0x8, R2 ;  /* 0x000000081a027825 */ /* 0x001fc600078e0002 */
[----:B------:R-:W-:-:S05]  /*02a0*/  IADD3 R20, P0, PT, R2, 0x10, RZ ;  /* 0x0000001002147810 */ /* 0x000fca0007f1e0ff */
[----:B------:R-:W-:-:S08]  /*02b0*/  IMAD.X R21, RZ, RZ, R3, P0 ;  /* 0x000000ffff157224 */ /* 0x000fd000000e0603 */
.L_x_57:
[----:B------:R-:W2:Y:S01]  /*02c0*/  LDG.E.64 R2, desc[UR6][R20.64+-0x10] ;  /* 0xfffff00614027981 */ /* 0x000ea2000c1e1b00 */
[----:B------:R-:W0:Y:S01]  /*02d0*/  MUFU.RCP64H R5, 0.099999964237213134766 ;  /* 0x3fb9999900057908 */ /* 0x000e220000001800 */
[----:B------:R-:W-:Y:S01]  /*02e0*/  IMAD.MOV.U32 R10, RZ, RZ, -0x66666666 ;  /* 0x9999999aff0a7424 */ /* 0x000fe200078e00ff */
[----:B------:R-:W-:Y:S01]  /*02f0*/  BSSY.RECONVERGENT B0, `(.L_x_33) ;  /* 0x0000016000007945 */ /* 0x000fe20003800200 */
[----:B------:R-:W-:Y:S02]  /*0300*/  IMAD.MOV.U32 R11, RZ, RZ, 0x3fb99999 ;  /* 0x3fb99999ff0b7424 */ /* 0x000fe400078e00ff */
[----:B------:R-:W-:-:S06]  /*0310*/  IMAD.MOV.U32 R4, RZ, RZ, 0x1 ;  /* 0x00000001ff047424 */ /* 0x000fcc00078e00ff */
[----:B0-----:R-:W-:-:S08]  /*0320*/  DFMA R8, R4, -R10, 1 ;  /* 0x3ff000000408742b */ /* 0x001fd0000000080a */
[----:B------:R-:W-:-:S08]  /*0330*/  DFMA R8, R8, R8, R8 ;  /* 0x000000080808722b */ /* 0x000fd00000000008 */
[----:B------:R-:W-:-:S08]  /*0340*/  DFMA R8, R4, R8, R4 ;  /* 0x000000080408722b */ /* 0x000fd00000000004 */
[----:B------:R-:W-:-:S08]  /*0350*/  DFMA R4, R8, -R10, 1 ;  /* 0x3ff000000804742b */ /* 0x000fd0000000080a */
[----:B------:R-:W-:Y:S02]  /*0360*/  DFMA R4, R8, R4, R8 ;  /* 0x000000040804722b */ /* 0x000fe40000000008 */
[----:B--2---:R-:W-:-:S08]  /*0370*/  DADD R12, R2, -0.5 ;  /* 0xbfe00000020c7429 */ /* 0x004fd00000000000 */
[----:B------:R-:W-:Y:S02]  /*0380*/  DMUL R2, R12, R4 ;  /* 0x000000040c027228 */ /* 0x000fe40000000000 */
[----:B------:R-:W-:-:S06]  /*0390*/  FSETP.GEU.AND P1, PT, |R13|, 6.5827683646048100446e-37, PT ;  /* 0x036000000d00780b */ /* 0x000fcc0003f2e200 */
[----:B------:R-:W-:-:S08]  /*03a0*/  DFMA R8, R2, -R10, R12 ;  /* 0x8000000a0208722b */ /* 0x000fd0000000000c */
[----:B------:R-:W-:-:S10]  /*03b0*/  DFMA R4, R4, R8, R2 ;  /* 0x000000080404722b */ /* 0x000fd40000000002 */
[----:B------:R-:W-:-:S05]  /*03c0*/  FFMA R2, RZ, 1.4499999284744262695, R5 ;  /* 0x3fb99999ff027823 */ /* 0x000fca0000000005 */
[----:B------:R-:W-:-:S13]  /*03d0*/  FSETP.GT.AND P0, PT, |R2|, 1.469367938527859385e-39, PT ;  /* 0x001000000200780b */ /* 0x000fda0003f04200 */
[----:B------:R-:W-:Y:S05]  /*03e0*/  @P0 BRA P1, `(.L_x_34) ;  /* 0x0000000000180947 */ /* 0x000fea0000800000 */
[----:B------:R-:W-:Y:S01]  /*03f0*/  IMAD.MOV.U32 R8, RZ, RZ, R12 ;  /* 0x000000ffff087224 */ /* 0x000fe200078e000c */
[----:B------:R-:W-:Y:S01]  /*0400*/  MOV R6, 0x430 ;  /* 0x0000043000067802 */ /* 0x000fe20000000f00 */
[----:B------:R-:W-:-:S07]  /*0410*/  IMAD.MOV.U32 R9, RZ, RZ, R13 ;  /* 0x000000ffff097224 */ /* 0x000fce00078e000d */
[----:B-----5:R-:W-:Y:S05]  /*0420*/  CALL.REL.NOINC `($__internal_1_$__cuda_sm20_div_rn_f64_full) ;  /* 0x0000002c00047944 */ /* 0x020fea0003c00000 */
[----:B------:R-:W-:Y:S02]  /*0430*/  IMAD.MOV.U32 R4, RZ, RZ, R12 ;  /* 0x000000ffff047224 */ /* 0x000fe400078e000c */
[----:B------:R-:W-:-:S07]  /*0440*/  IMAD.MOV.U32 R5, RZ, RZ, R13 ;  /* 0x000000ffff057224 */ /* 0x000fce00078e000d */
.L_x_34:
[----:B------:R-:W-:Y:S05]  /*0450*/  BSYNC.RECONVERGENT B0 ;  /* 0x0000000000007941 */ /* 0x000fea0003800200 */
.L_x_33:
[----:B------:R-:W-:Y:S01]  /*0460*/  DADD R10, -RZ, |R4| ;  /* 0x00000000ff0a7229 */ /* 0x000fe20000000504 */
[----:B------:R-:W-:Y:S01]  /*0470*/  BSSY.RECONVERGENT B0, `(.L_x_35) ;  /* 0x0000005000007945 */ /* 0x000fe20003800200 */
[----:B------:R-:W-:Y:S01]  /*0480*/  IMAD.MOV.U32 R8, RZ, RZ, RZ ;  /* 0x000000ffff087224 */ /* 0x000fe200078e00ff */
[----:B------:R-:W-:Y:S01]  /*0490*/  MOV R6, 0x4c0 ;  /* 0x000004c000067802 */ /* 0x000fe20000000f00 */
[----:B------:R-:W-:-:S07]  /*04a0*/  IMAD.MOV.U32 R9, RZ, RZ, 0x40000000 ;  /* 0x40000000ff097424 */ /* 0x000fce00078e00ff */
[----:B-----5:R-:W-:Y:S05]  /*04b0*/  CALL.REL.NOINC `($_Z13events_kernelPdS_iidS_S_$__internal_accurate_pow) ;  /* 0x00000030004c7944 */ /* 0x020fea0003c00000 */
[----:B------:R-:W-:Y:S05]  /*04c0*/  BSYNC.RECONVERGENT B0 ;  /* 0x0000000000007941 */ /* 0x000fea0003800200 */
.L_x_35:
[C---:B------:R-:W-:Y:S01]  /*04d0*/  DADD R2, R4.reuse, 2 ;  /* 0x4000000004027429 */ /* 0x040fe20000000000 */
[----:B------:R-:W-:Y:S01]  /*04e0*/  BSSY.RECONVERGENT B0, `(.L_x_36) ;  /* 0x000000f000007945 */ /* 0x000fe20003800200 */
[----:B------:R-:W-:-:S06]  /*04f0*/  DSETP.NEU.AND P0, PT, R4, RZ, PT ;  /* 0x000000ff0400722a */ /* 0x000fcc0003f0d000 */
[----:B------:R-:W-:Y:S02]  /*0500*/  FSEL R10, R9, RZ, P0 ;  /* 0x000000ff090a7208 */ /* 0x000fe40000000000 */
[----:B------:R-:W-:Y:S02]  /*0510*/  LOP3.LUT R2, R3, 0x7ff00000, RZ, 0xc0, !PT ;  /* 0x7ff0000003027812 */ /* 0x000fe400078ec0ff */
[----:B------:R-:W-:Y:S02]  /*0520*/  FSEL R11, R8, RZ, P0 ;  /* 0x000000ff080b7208 */ /* 0x000fe40000000000 */
[----:B------:R-:W-:-:S13]  /*0530*/  ISETP.NE.AND P1, PT, R2, 0x7ff00000, PT ;  /* 0x7ff000000200780c */ /* 0x000fda0003f25270 */
[----:B------:R-:W-:Y:S05]  /*0540*/  @P1 BRA `(.L_x_37) ;  /* 0x0000000000201947 */ /* 0x000fea0003800000 */
[----:B------:R-:W-:-:S14]  /*0550*/  DSETP.NAN.AND P0, PT, R4, R4, PT ;  /* 0x000000040400722a */ /* 0x000fdc0003f08000 */
[----:B------:R-:W-:Y:S05]  /*0560*/  @P0 BRA `(.L_x_38) ;  /* 0x0000000000140947 */ /* 0x000fea0003800000 */
[----:B------:R-:W-:-:S14]  /*0570*/  DSETP.NEU.AND P0, PT, |R4|, +INF , PT ;  /* 0x7ff000000400742a */ /* 0x000fdc0003f0d200 */
[----:B------:R-:W-:Y:S05]  /*0580*/  @P0 BRA `(.L_x_37) ;  /* 0x0000000000100947 */ /* 0x000fea0003800000 */
[----:B------:R-:W-:Y:S01]  /*0590*/  MOV R10, 0x0 ;  /* 0x00000000000a7802 */ /* 0x000fe20000000f00 */
[----:B------:R-:W-:Y:S01]  /*05a0*/  IMAD.MOV.U32 R11, RZ, RZ, 0x7ff00000 ;  /* 0x7ff00000ff0b7424 */ /* 0x000fe200078e00ff */
[----:B------:R-:W-:Y:S06]  /*05b0*/  BRA `(.L_x_37) ;  /* 0x0000000000047947 */ /* 0x000fec0003800000 */
.L_x_38:
[----:B------:R-:W-:-:S11]  /*05c0*/  DADD R10, R4, 2 ;  /* 0x40000000040a7429 */ /* 0x000fd60000000000 */
.L_x_37:
[----:B------:R-:W-:Y:S05]  /*05d0*/  BSYNC.RECONVERGENT B0 ;  /* 0x0000000000007941 */ /* 0x000fea0003800200 */
.L_x_36:
[----:B------:R-:W2:Y:S01]  /*05e0*/  LDG.E.64 R8, desc[UR6][R20.64+-0x8] ;  /* 0xfffff80614087981 */ /* 0x000ea2000c1e1b00 */
[----:B------:R-:W0:Y:S01]  /*05f0*/  MUFU.RCP64H R3, 0.099999964237213134766 ;  /* 0x3fb9999900037908 */ /* 0x000e220000001800 */
[----:B------:R-:W-:Y:S01]  /*0600*/  IMAD.MOV.U32 R12, RZ, RZ, -0x66666666 ;  /* 0x9999999aff0c7424 */ /* 0x000fe200078e00ff */
[----:B------:R-:W-:Y:S01]  /*0610*/  DSETP.NEU.AND P0, PT, R4, 1, PT ;  /* 0x3ff000000400742a */ /* 0x000fe20003f0d000 */
[----:B------:R-:W-:Y:S01]  /*0620*/  IMAD.MOV.U32 R13, RZ, RZ, 0x3fb99999 ;  /* 0x3fb99999ff0d7424 */ /* 0x000fe200078e00ff */
[----:B------:R-:W-:Y:S01]  /*0630*/  BSSY.RECONVERGENT B0, `(.L_x_39) ;  /* 0x0000016000007945 */ /* 0x000fe20003800200 */
[----:B------:R-:W-:-:S03]  /*0640*/  IMAD.MOV.U32 R2, RZ, RZ, 0x1 ;  /* 0x00000001ff027424 */ /* 0x000fc600078e00ff */
[----:B------:R-:W-:Y:S02]  /*0650*/  FSEL R4, R10, RZ, P0 ;  /* 0x000000ff0a047208 */ /* 0x000fe40000000000 */
[----:B------:R-:W-:-:S06]  /*0660*/  FSEL R5, R11, 1.875, P0 ;  /* 0x3ff000000b057808 */ /* 0x000fcc0000000000 */
[----:B------:R-:W-:Y:S02]  /*0670*/  DADD R22, R22, R4 ;  /* 0x0000000016167229 */ /* 0x000fe40000000004 */
        /* <DEDUP_REMOVED lines=13> */
[----:B------:R-:W-:-:S07]  /*0750*/  MOV R6, 0x770 ;  /* 0x0000077000067802 */ /* 0x000fce0000000f00 */
[----:B------:R-:W-:Y:S05]  /*0760*/  CALL.REL.NOINC `($__internal_1_$__cuda_sm20_div_rn_f64_full) ;  /* 0x0000002800347944 */ /* 0x000fea0003c00000 */
[----:B------:R-:W-:Y:S02]  /*0770*/  IMAD.MOV.U32 R2, RZ, RZ, R12 ;  /* 0x000000ffff027224 */ /* 0x000fe400078e000c */
[----:B------:R-:W-:-:S07]  /*0780*/  IMAD.MOV.U32 R3, RZ, RZ, R13 ;  /* 0x000000ffff037224 */ /* 0x000fce00078e000d */
.L_x_40:
[----:B------:R-:W-:Y:S05]  /*0790*/  BSYNC.RECONVERGENT B0 ;  /* 0x0000000000007941 */ /* 0x000fea0003800200 */
.L_x_39:
[----:B------:R-:W-:Y:S01]  /*07a0*/  DADD R10, -RZ, |R2| ;  /* 0x00000000ff0a7229 */ /* 0x000fe20000000502 */
[----:B------:R-:W-:Y:S01]  /*07b0*/  BSSY.RECONVERGENT B0, `(.L_x_41) ;  /* 0x0000005000007945 */ /* 0x000fe20003800200 */
[----:B------:R-:W-:Y:S01]  /*07c0*/  IMAD.MOV.U32 R8, RZ, RZ, RZ ;  /* 0x000000ffff087224 */ /* 0x000fe200078e00ff */
[----:B------:R-:W-:Y:S01]  /*07d0*/  MOV R6, 0x800 ;  /* 0x0000080000067802 */ /* 0x000fe20000000f00 */
[----:B------:R-:W-:-:S07]  /*07e0*/  IMAD.MOV.U32 R9, RZ, RZ, 0x40000000 ;  /* 0x40000000ff097424 */ /* 0x000fce00078e00ff */
[----:B------:R-:W-:Y:S05]  /*07f0*/  CALL.REL.NOINC `($_Z13events_kernelPdS_iidS_S_$__internal_accurate_pow) ;  /* 0x0000002c007c7944 */ /* 0x000fea0003c00000 */
[----:B------:R-:W-:Y:S05]  /*0800*/  BSYNC.RECONVERGENT B0 ;  /* 0x0000000000007941 */ /* 0x000fea0003800200 */
.L_x_41:
        /* <DEDUP_REMOVED lines=12> */
[----:B------:R-:W-:Y:S02]  /*08d0*/  IMAD.MOV.U32 R10, RZ, RZ, 0x0 ;  /* 0x00000000ff0a7424 */ /* 0x000fe400078e00ff */
[----:B------:R-:W-:Y:S01]  /*08e0*/  IMAD.MOV.U32 R11, RZ, RZ, 0x7ff00000 ;  /* 0x7ff00000ff0b7424 */ /* 0x000fe200078e00ff */
[----:B------:R-:W-:Y:S06]  /*08f0*/  BRA `(.L_x_43) ;  /* 0x0000000000047947 */ /* 0x000fec0003800000 */
.L_x_44:
[----:B------:R-:W-:-:S11]  /*0900*/  DADD R10, R2, 2 ;  /* 0x40000000020a7429 */ /* 0x000fd60000000000 */
.L_x_43:
[----:B------:R-:W-:Y:S05]  /*0910*/  BSYNC.RECONVERGENT B0 ;  /* 0x0000000000007941 */ /* 0x000fea0003800200 */
.L_x_42:
        /* <DEDUP_REMOVED lines=25> */
[----:B------:R-:W-:Y:S01]  /*0ab0*/  IMAD.MOV.U32 R4, RZ, RZ, R12 ;  /* 0x000000ffff047224 */ /* 0x000fe200078e000c */
[----:B------:R-:W-:-:S07]  /*0ac0*/  MOV R5, R13 ;  /* 0x0000000d00057202 */ /* 0x000fce0000000f00 */
.L_x_46:
[----:B------:R-:W-:Y:S05]  /*0ad0*/  BSYNC.RECONVERGENT B0 ;  /* 0x0000000000007941 */ /* 0x000fea0003800200 */
.L_x_45:
[----:B------:R-:W-:Y:S01]  /*0ae0*/  DADD R10, -RZ, |R4| ;  /* 0x00000000ff0a7229 */ /* 0x000fe20000000504 */
[----:B------:R-:W-:Y:S01]  /*0af0*/  BSSY.RECONVERGENT B0, `(.L_x_47) ;  /* 0x0000005000007945 */ /* 0x000fe20003800200 */
[----:B------:R-:W-:Y:S01]  /*0b00*/  IMAD.MOV.U32 R8, RZ, RZ, RZ ;  /* 0x000000ffff087224 */ /* 0x000fe200078e00ff */
[----:B------:R-:W-:Y:S01]  /*0b10*/  MOV R6, 0xb40 ;  /* 0x00000b4000067802 */ /* 0x000fe20000000f00 */
[----:B------:R-:W-:-:S07]  /*0b20*/  IMAD.MOV.U32 R9, RZ, RZ, 0x40000000 ;  /* 0x40000000ff097424 */ /* 0x000fce00078e00ff */
[----:B------:R-:W-:Y:S05]  /*0b30*/  CALL.REL.NOINC `($_Z13events_kernelPdS_iidS_S_$__internal_accurate_pow) ;  /* 0x0000002800ac7944 */ /* 0x000fea0003c00000 */
[----:B------:R-:W-:Y:S05]  /*0b40*/  BSYNC.RECONVERGENT B0 ;  /* 0x0000000000007941 */ /* 0x000fea0003800200 */
.L_x_47:
        /* <DEDUP_REMOVED lines=15> */
.L_x_50:
[----:B------:R-:W-:-:S11]  /*0c40*/  DADD R10, R4, 2 ;  /* 0x40000000040a7429 */ /* 0x000fd60000000000 */
.L_x_49:
[----:B------:R-:W-:Y:S05]  /*0c50*/  BSYNC.RECONVERGENT B0 ;  /* 0x0000000000007941 */ /* 0x000fea0003800200 */
.L_x_48:
        /* <DEDUP_REMOVED lines=27> */
.L_x_52:
[----:B------:R-:W-:Y:S05]  /*0e10*/  BSYNC.RECONVERGENT B0 ;  /* 0x0000000000007941 */ /* 0x000fea0003800200 */
.L_x_51:
[----:B------:R-:W-:Y:S01]  /*0e20*/  DADD R10, -RZ, |R2| ;  /* 0x00000000ff0a7229 */ /* 0x000fe20000000502 */
[----:B------:R-:W-:Y:S01]  /*0e30*/  BSSY.RECONVERGENT B0, `(.L_x_53) ;  /* 0x0000005000007945 */ /* 0x000fe20003800200 */
[----:B------:R-:W-:Y:S01]  /*0e40*/  IMAD.MOV.U32 R8, RZ, RZ, RZ ;  /* 0x000000ffff087224 */ /* 0x000fe200078e00ff */
[----:B------:R-:W-:Y:S01]  /*0e50*/  MOV R6, 0xe80 ;  /* 0x00000e8000067802 */ /* 0x000fe20000000f00 */
[----:B------:R-:W-:-:S07]  /*0e60*/  IMAD.MOV.U32 R9, RZ, RZ, 0x40000000 ;  /* 0x40000000ff097424 */ /* 0x000fce00078e00ff */
[----:B------:R-:W-:Y:S05]  /*0e70*/  CALL.REL.NOINC `($_Z13events_kernelPdS_iidS_S_$__internal_accurate_pow) ;  /* 0x0000002400dc7944 */ /* 0x000fea0003c00000 */
[----:B------:R-:W-:Y:S05]  /*0e80*/  BSYNC.RECONVERGENT B0 ;  /* 0x0000000000007941 */ /* 0x000fea0003800200 */
.L_x_53:
[C---:B------:R-:W-:Y:S01]  /*0e90*/  DADD R4, R2.reuse, 2 ;  /* 0x4000000002047429 */ /* 0x040fe20000000000 */
[----:B------:R-:W-:Y:S01]  /*0ea0*/  BSSY.RECONVERGENT B0, `(.L_x_54) ;  /* 0x000000f000007945 */ /* 0x000fe20003800200 */
[----:B------:R-:W-:-:S08]  /*0eb0*/  DSETP.NEU.AND P0, PT, R2, RZ, PT ;  /* 0x000000ff0200722a */ /* 0x000fd00003f0d000 */
[----:B------:R-:W-:Y:S02]  /*0ec0*/  LOP3.LUT R4, R5, 0x7ff00000, RZ, 0xc0, !PT ;  /* 0x7ff0000005047812 */ /* 0x000fe400078ec0ff */
[----:B------:R-:W-:Y:S02]  /*0ed0*/  FSEL R5, R8, RZ, P0 ;  /* 0x000000ff08057208 */ /* 0x000fe40000000000 */
[----:B------:R-:W-:Y:S02]  /*0ee0*/  ISETP.NE.AND P1, PT, R4, 0x7ff00000, PT ;  /* 0x7ff000000400780c */ /* 0x000fe40003f25270 */
[----:B------:R-:W-:-:S11]  /*0ef0*/  FSEL R4, R9, RZ, P0 ;  /* 0x000000ff09047208 */ /* 0x000fd60000000000 */
        /* <DEDUP_REMOVED lines=8> */
.L_x_56:
[----:B------:R-:W-:-:S11]  /*0f80*/  DADD R4, R2, 2 ;  /* 0x4000000002047429 */ /* 0x000fd60000000000 */
.L_x_55:
[----:B------:R-:W-:Y:S05]  /*0f90*/  BSYNC.RECONVERGENT B0 ;  /* 0x0000000000007941 */ /* 0x000fea0003800200 */
.L_x_54:
[----:B------:R-:W-:Y:S01]  /*0fa0*/  DSETP.NEU.AND P0, PT, R2, 1, PT ;  /* 0x3ff000000200742a */ /* 0x000fe20003f0d000 */
[----:B------:R-:W-:Y:S01]  /*0fb0*/  VIADD R27, R27, 0x4 ;  /* 0x000000041b1b7836 */ /* 0x000fe20000000000 */
[----:B------:R-:W-:-:S04]  /*0fc0*/  IADD3 R20, P1, PT, R20, 0x20, RZ ;  /* 0x0000002014147810 */ /* 0x000fc80007f3e0ff */
[----:B------:R-:W-:Y:S02]  /*0fd0*/  FSEL R2, R4, RZ, P0 ;  /* 0x000000ff04027208 */ /* 0x000fe40000000000 */
[----:B------:R-:W-:Y:S02]  /*0fe0*/  FSEL R3, R5, 1.875, P0 ;  /* 0x3ff0000005037808 */ /* 0x000fe40000000000 */
[----:B------:R-:W-:Y:S02]  /*0ff0*/  ISETP.NE.AND P0, PT, R27, RZ, PT ;  /* 0x000000ff1b00720c */ /* 0x000fe40003f05270 */
[----:B------:R-:W-:Y:S02]  /*1000*/  IADD3.X R21, PT, PT, RZ, R21, RZ, P1, !PT ;  /* 0x00000015ff157210 */ /* 0x000fe40000ffe4ff */
[----:B------:R-:W-:-:S09]  /*1010*/  DADD R22, R22, R2 ;  /* 0x0000000016167229 */ /* 0x000fd20000000002 */
[----:B------:R-:W-:Y:S05]  /*1020*/  @P0 BRA `(.L_x_57) ;  /* 0xfffffff000a40947 */ /* 0x000fea000383ffff */
[----:B------:R-:W0:Y:S02]  /*1030*/  LDCU UR5, c[0x0][0x390] ;  /* 0x00007200ff0577ac */ /* 0x000e240008000800 */
[----:B0-----:R-:W-:-:S06]  /*1040*/  ULOP3.LUT UR5, UR5, 0x7ffffffc, URZ, 0xc0, !UPT ;  /* 0x7ffffffc05057892 */ /* 0x001fcc000f8ec0ff */
[----:B------:R-:W-:-:S07]  /*1050*/  IMAD.U32 R3, RZ, RZ, UR5 ;  /* 0x00000005ff037e24 */ /* 0x000fce000f8e00ff */
.L_x_32:
[----:B------:R-:W-:-:S09]  /*1060*/  UISETP.NE.AND UP0, UPT, UR4, URZ, UPT ;  /* 0x000000ff0400728c */ /* 0x000fd2000bf05270 */
[----:B------:R-:W-:Y:S05]  /*1070*/  BRA.U !UP0, `(.L_x_58) ;  /* 0x0000000908b07547 */ /* 0x000fea000b800000 */
[----:B------:R-:W0:Y:S01]  /*1080*/  LDC.64 R4, c[0x0][0x380] ;  /* 0x0000e000ff047b82 */ /* 0x000e220000000a00 */
[----:B------:R-:W-:-:S04]  /*1090*/  IMAD.IADD R9, R26, 0x1, R3 ;  /* 0x000000011a097824 */ /* 0x000fc800078e0203 */
[----:B0-----:R-:W-:-:S06]  /*10a0*/  IMAD.WIDE.U32 R4, R9, 0x8, R4 ;  /* 0x0000000809047825 */ /* 0x001fcc00078e0004 */
        /* <DEDUP_REMOVED lines=25> */
.L_x_60:
[----:B------:R-:W-:Y:S05]  /*1240*/  BSYNC.RECONVERGENT B0 ;  /* 0x0000000000007941 */ /* 0x000fea0003800200 */
.L_x_59:
[----:B------:R-:W-:Y:S01]  /*1250*/  DADD R10, -RZ, |R4| ;  /* 0x00000000ff0a7229 */ /* 0x000fe20000000504 */
[----:B------:R-:W-:Y:S01]  /*1260*/  BSSY.RECONVERGENT B0, `(.L_x_61) ;  /* 0x0000005000007945 */ /* 0x000fe20003800200 */
[----:B------:R-:W-:Y:S01]  /*1270*/  IMAD.MOV.U32 R8, RZ, RZ, RZ ;  /* 0x000000ffff087224 */ /* 0x000fe200078e00ff */
[----:B------:R-:W-:Y:S01]  /*1280*/  MOV R6, 0x12b0 ;  /* 0x000012b000067802 */ /* 0x000fe20000000f00 */
[----:B------:R-:W-:-:S07]  /*1290*/  IMAD.MOV.U32 R9, RZ, RZ, 0x40000000 ;  /* 0x40000000ff097424 */ /* 0x000fce00078e00ff */
[----:B-----5:R-:W-:Y:S05]  /*12a0*/  CALL.REL.NOINC `($_Z13events_kernelPdS_iidS_S_$__internal_accurate_pow) ;  /* 0x0000002000d07944 */ /* 0x020fea0003c00000 */
[----:B------:R-:W-:Y:S05]  /*12b0*/  BSYNC.RECONVERGENT B0 ;  /* 0x0000000000007941 */ /* 0x000fea0003800200 */
.L_x_61:
        /* <DEDUP_REMOVED lines=15> */
.L_x_64:
[----:B------:R-:W-:-:S11]  /*13b0*/  DADD R10, R4, 2 ;  /* 0x40000000040a7429 */ /* 0x000fd60000000000 */
.L_x_63:
[----:B------:R-:W-:Y:S05]  /*13c0*/  BSYNC.RECONVERGENT B0 ;  /* 0x0000000000007941 */ /* 0x000fea0003800200 */
.L_x_62:
[----:B------:R-:W-:Y:S01]  /*13d0*/  DSETP.NEU.AND P0, PT, R4, 1, PT ;  /* 0x3ff000000400742a */ /* 0x000fe20003f0d000 */
[----:B------:R-:W-:-:S05]  /*13e0*/  UISETP.NE.AND UP0, UPT, UR4, 0x1, UPT ;  /* 0x000000010400788c */ /* 0x000fca000bf05270 */
[----:B------:R-:W-:Y:S02]  /*13f0*/  FSEL R4, R10, RZ, P0 ;  /* 0x000000ff0a047208 */ /* 0x000fe40000000000 */
[----:B------:R-:W-:-:S06]  /*1400*/  FSEL R5, R11, 1.875, P0 ;  /* 0x3ff000000b057808 */ /* 0x000fcc0000000000 */
[----:B------:R-:W-:Y:S01]  /*1410*/  DADD R22, R22, R4 ;  /* 0x0000000016167229 */ /* 0x000fe20000000004 */
[----:B------:R-:W-:Y:S10]  /*1420*/  BRA.U !UP0, `(.L_x_58) ;  /* 0x0000000508c47547 */ /* 0x000ff4000b800000 */
[----:B------:R-:W0:Y:S01]  /*1430*/  LDCU.64 UR8, c[0x0][0x380] ;  /* 0x00007000ff0877ac */ /* 0x000e220008000a00 */
[----:B------:R-:W-:-:S05]  /*1440*/  IADD3 R3, P0, PT, R26, R3, RZ ;  /* 0x000000031a037210 */ /* 0x000fca0007f1e0ff */
[----:B------:R-:W-:Y:S01]  /*1450*/  IMAD.X R4, RZ, RZ, RZ, P0 ;  /* 0x000000ffff047224 */ /* 0x000fe200000e06ff */
[----:B0-----:R-:W-:-:S04]  /*1460*/  LEA R2, P0, R3, UR8, 0x3 ;  /* 0x0000000803027c11 */ /* 0x001fc8000f8018ff */
[----:B------:R-:W-:-:S05]  /*1470*/  LEA.HI.X R3, R3, UR9, R4, 0x3, P0 ;  /* 0x0000000903037c11 */ /* 0x000fca00080f1c04 */
[----:B------:R-:W2:Y:S01]  /*1480*/  LDG.E.64 R4, desc[UR6][R2.64+0x8] ;  /* 0x0000080602047981 */ /* 0x000ea2000c1e1b00 */
[----:B------:R-:W0:Y:S01]  /*1490*/  MUFU.RCP64H R9, 0.099999964237213134766 ;  /* 0x3fb9999900097908 */ /* 0x000e220000001800 */
[----:B------:R-:W-:Y:S01]  /*14a0*/  MOV R12, 0x9999999a ;  /* 0x9999999a000c7802 */ /* 0x000fe20000000f00 */
[----:B------:R-:W-:Y:S01]  /*14b0*/  IMAD.MOV.U32 R13, RZ, RZ, 0x3fb99999 ;  /* 0x3fb99999ff0d7424 */ /* 0x000fe200078e00ff */
[----:B------:R-:W-:Y:S01]  /*14c0*/  BSSY.RECONVERGENT B0, `(.L_x_65) ;  /* 0x0000015000007945 */ /* 0x000fe20003800200 */
        /* <DEDUP_REMOVED lines=17> */
[----:B------:R-:W-:Y:S05]  /*15e0*/  CALL.REL.NOINC `($__internal_1_$__cuda_sm20_div_rn_f64_full) ;  /* 0x0000001800947944 */ /* 0x000fea0003c00000 */
[----:B------:R-:W-:Y:S02]  /*15f0*/  IMAD.MOV.U32 R4, RZ, RZ, R12 ;  /* 0x000000ffff047224 */ /* 0x000fe400078e000c */
[----:B------:R-:W-:-:S07]  /*1600*/  IMAD.MOV.U32 R5, RZ, RZ, R13 ;  /* 0x000000ffff057224 */ /* 0x000fce00078e000d */
.L_x_66:
[----:B------:R-:W-:Y:S05]  /*1610*/  BSYNC.RECONVERGENT B0 ;  /* 0x0000000000007941 */ /* 0x000fea0003800200 */
.L_x_65:
[----:B------:R-:W-:Y:S01]  /*1620*/  DADD R10, -RZ, |R4| ;  /* 0x00000000ff0a7229 */ /* 0x000fe20000000504 */
[----:B------:R-:W-:Y:S01]  /*1630*/  BSSY.RECONVERGENT B0, `(.L_x_67) ;  /* 0x0000005000007945 */ /* 0x000fe20003800200 */
[----:B------:R-:W-:Y:S01]  /*1640*/  IMAD.MOV.U32 R8, RZ, RZ, RZ ;  /* 0x000000ffff087224 */ /* 0x000fe200078e00ff */
[----:B------:R-:W-:Y:S01]  /*1650*/  MOV R6, 0x1680 ;  /* 0x0000168000067802 */ /* 0x000fe20000000f00 */
[----:B------:R-:W-:-:S07]  /*1660*/  IMAD.MOV.U32 R9, RZ, RZ, 0x40000000 ;  /* 0x40000000ff097424 */ /* 0x000fce00078e00ff */
[----:B------:R-:W-:Y:S05]  /*1670*/  CALL.REL.NOINC `($_Z13events_kernelPdS_iidS_S_$__internal_accurate_pow) ;  /* 0x0000001c00dc7944 */ /* 0x000fea0003c00000 */
[----:B------:R-:W-:Y:S05]  /*1680*/  BSYNC.RECONVERGENT B0 ;  /* 0x0000000000007941 */ /* 0x000fea0003800200 */
.L_x_67:
        /* <DEDUP_REMOVED lines=15> */
.L_x_70:
[----:B------:R-:W-:-:S11]  /*1780*/  DADD R10, R4, 2 ;  /* 0x40000000040a7429 */ /* 0x000fd60000000000 */
.L_x_69:
[----:B------:R-:W-:Y:S05]  /*1790*/  BSYNC.RECONVERGENT B0 ;  /* 0x0000000000007941 */ /* 0x000fea0003800200 */
.L_x_68:
[----:B------:R-:W-:Y:S01]  /*17a0*/  DSETP.NEU.AND P0, PT, R4, 1, PT ;  /* 0x3ff000000400742a */ /* 0x000fe20003f0d000 */
[----:B------:R-:W-:-:S05]  /*17b0*/  UISETP.NE.AND UP0, UPT, UR4, 0x2, UPT ;  /* 0x000000020400788c */ /* 0x000fca000bf05270 */
[----:B------:R-:W-:Y:S02]  /*17c0*/  FSEL R4, R10, RZ, P0 ;  /* 0x000000ff0a047208 */ /* 0x000fe40000000000 */
[----:B------:R-:W-:-:S06]  /*17d0*/  FSEL R5, R11, 1.875, P0 ;  /* 0x3ff000000b057808 */ /* 0x000fcc0000000000 */
[----:B------:R-:W-:Y:S01]  /*17e0*/  DADD R22, R22, R4 ;  /* 0x0000000016167229 */ /* 0x000fe20000000004 */
[----:B------:R-:W-:Y:S10]  /*17f0*/  BRA.U !UP0, `(.L_x_58) ;  /* 0x0000000108d07547 */ /* 0x000ff4000b800000 */
        /* <DEDUP_REMOVED lines=23> */
.L_x_72:
[----:B------:R-:W-:Y:S05]  /*1970*/  BSYNC.RECONVERGENT B0 ;  /* 0x0000000000007941 */ /* 0x000fea0003800200 */
.L_x_71:
[----:B------:R-:W-:Y:S01]  /*1980*/  DADD R10, -RZ, |R2| ;  /* 0x00000000ff0a7229 */ /* 0x000fe20000000502 */
[----:B------:R-:W-:Y:S01]  /*1990*/  BSSY.RECONVERGENT B0, `(.L_x_73) ;  /* 0x0000005000007945 */ /* 0x000fe20003800200 */
[----:B------:R-:W-:Y:S01]  /*19a0*/  IMAD.MOV.U32 R8, RZ, RZ, RZ ;  /* 0x000000ffff087224 */ /* 0x000fe200078e00ff */
[----:B------:R-:W-:Y:S01]  /*19b0*/  MOV R6, 0x19e0 ;  /* 0x000019e000067802 */ /* 0x000fe20000000f00 */
[----:B------:R-:W-:-:S07]  /*19c0*/  IMAD.MOV.U32 R9, RZ, RZ, 0x40000000 ;  /* 0x40000000ff097424 */ /* 0x000fce00078e00ff */
[----:B------:R-:W-:Y:S05]  /*19d0*/  CALL.REL.NOINC `($_Z13events_kernelPdS_iidS_S_$__internal_accurate_pow) ;  /* 0x0000001c00047944 */ /* 0x000fea0003c00000 */
[----:B------:R-:W-:Y:S05]  /*19e0*/  BSYNC.RECONVERGENT B0 ;  /* 0x0000000000007941 */ /* 0x000fea0003800200 */
.L_x_73:
        /* <DEDUP_REMOVED lines=15> */
.L_x_76:
[----:B------:R-:W-:-:S11]  /*1ae0*/  DADD R4, R2, 2 ;  /* 0x4000000002047429 */ /* 0x000fd60000000000 */
.L_x_75:
[----:B------:R-:W-:Y:S05]  /*1af0*/  BSYNC.RECONVERGENT B0 ;  /* 0x0000000000007941 */ /* 0x000fea0003800200 */
.L_x_74:
[----:B------:R-:W-:-:S06]  /*1b00*/  DSETP.NEU.AND P0, PT, R2, 1, PT ;  /* 0x3ff000000200742a */ /* 0x000fcc0003f0d000 */
[----:B------:R-:W-:Y:S02]  /*1b10*/  FSEL R2, R4, RZ, P0 ;  /* 0x000000ff04027208 */ /* 0x000fe40000000000 */
[----:B------:R-:W-:-:S06]  /*1b20*/  FSEL R3, R5, 1.875, P0 ;  /* 0x3ff0000005037808 */ /* 0x000fcc0000000000 */
[----:B------:R-:W-:-:S11]  /*1b30*/  DADD R22, R22, R2 ;  /* 0x0000000016167229 */ /* 0x000fd60000000002 */
.L_x_58:
[----:B------:R-:W-:Y:S01]  /*1b40*/  IMAD.MOV.U32 R2, RZ, RZ, 0x652b82fe ;  /* 0x652b82feff027424 */ /* 0x000fe200078e00ff */
[----:B------:R-:W-:Y:S01]  /*1b50*/  UMOV UR8, 0xfefa39ef ;  /* 0xfefa39ef00087882 */ /* 0x000fe20000000000 */
[----:B------:R-:W-:Y:S01]  /*1b60*/  IMAD.MOV.U32 R3, RZ, RZ, 0x3ff71547 ;  /* 0x3ff71547ff037424 */ /* 0x000fe200078e00ff */
[----:B------:R-:W-:Y:S01]  /*1b70*/  UMOV UR9, 0x3fe62e42 ;  /* 0x3fe62e4200097882 */ /* 0x000fe20000000000 */
[----:B------:R-:W-:Y:S01]  /*1b80*/  DADD R10, -RZ, -R22 ;  /* 0x00000000ff0a7229 */ /* 0x000fe20000000916 */
[----:B------:R-:W-:Y:S03]  /*1b90*/  BSSY.RECONVERGENT B0, `(.L_x_77) ;  /* 0x0000037000007945 */ /* 0x000fe60003800200 */
[----:B------:R-:W-:-:S06]  /*1ba0*/  DFMA R2, R22, -R2, 6.75539944105574400000e+15 ;  /* 0x433800001602742b */ /* 0x000fcc0000000802 */
[----:B------:R-:W-:Y:S02]  /*1bb0*/  FSETP.GEU.AND P0, PT, |R11|, 4.1917929649353027344, PT ;  /* 0x4086232b0b00780b */ /* 0x000fe40003f0e200 */
[----:B------:R-:W-:-:S08]  /*1bc0*/  DADD R4, R2, -6.75539944105574400000e+15 ;  /* 0xc338000002047429 */ /* 0x000fd00000000000 */
[----:B------:R-:W-:Y:S01]  /*1bd0*/  DFMA R8, R4, -UR8, -R22 ;  /* 0x8000000804087c2b */ /* 0x000fe20008000816 */
[----:B------:R-:W-:Y:S01]  /*1be0*/  UMOV UR8, 0x3b39803f ;  /* 0x3b39803f00087882 */ /* 0x000fe20000000000 */
[----:B------:R-:W-:-:S06]  /*1bf0*/  UMOV UR9, 0x3c7abc9e ;  /* 0x3c7abc9e00097882 */ /* 0x000fcc0000000000 */
[----:B------:R-:W-:Y:S01]  /*1c00*/  DFMA R8, R4, -UR8, R8 ;  /* 0x8000000804087c2b */ /* 0x000fe20008000008 */
[----:B------:R-:W-:Y:S01]  /*1c10*/  UMOV UR8, 0x69ce2bdf ;  /* 0x69ce2bdf00087882 */ /* 0x000fe20000000000 */
[----:B------:R-:W-:Y:S01]  /*1c20*/  IMAD.MOV.U32 R4, RZ, RZ, -0x35dec16 ;  /* 0xfca213eaff047424 */ /* 0x000fe200078e00ff */
[----:B------:R-:W-:Y:S01]  /*1c30*/  UMOV UR9, 0x3e5ade15 ;  /* 0x3e5ade1500097882 */ /* 0x000fe20000000000 */
[----:B------:R-:W-:-:S06]  /*1c40*/  IMAD.MOV.U32 R5, RZ, RZ, 0x3e928af3 ;  /* 0x3e928af3ff057424 */ /* 0x000fcc00078e00ff */
[----:B------:R-:W-:Y:S01]  /*1c50*/  DFMA R4, R8, UR8, R4 ;  /* 0x0000000808047c2b */ /* 0x000fe20008000004 */
[----:B------:R-:W-:Y:S01]  /*1c60*/  UMOV UR8, 0x62401315 ;  /* 0x6240131500087882 */ /* 0x000fe20000000000 */
[----:B------:R-:W-:-:S06]  /*1c70*/  UMOV UR9, 0x3ec71dee ;  /* 0x3ec71dee00097882 */ /* 0x000fcc0000000000 */
[----:B------:R-:W-:Y:S01]  /*1c80*/  DFMA R4, R8, R4, UR8 ;  /* 0x0000000808047e2b */ /* 0x000fe20008000004 */
        /* <DEDUP_REMOVED lines=20> */
[----:B------:R-:W-:-:S08]  /*1dd0*/  DFMA R4, R8, R4, UR8 ;  /* 0x0000000808047e2b */ /* 0x000fd00008000004 */
[----:B------:R-:W-:-:S08]  /*1de0*/  DFMA R4, R8, R4, 1 ;  /* 0x3ff000000804742b */ /* 0x000fd00000000004 */
[----:B------:R-:W-:-:S10]  /*1df0*/  DFMA R8, R8, R4, 1 ;  /* 0x3ff000000808742b */ /* 0x000fd40000000004 */
[----:B------:R-:W-:Y:S02]  /*1e00*/  IMAD R5, R2, 0x100000, R9 ;  /* 0x0010000002057824 */ /* 0x000fe400078e0209 */
[----:B------:R-:W-:Y:S01]  /*1e10*/  IMAD.MOV.U32 R4, RZ, RZ, R8 ;  /* 0x000000ffff047224 */ /* 0x000fe200078e0008 */
[----:B------:R-:W-:Y:S06]  /*1e20*/  @!P0 BRA `(.L_x_78) ;  /* 0x0000000000348947 */ /* 0x000fec0003800000 */
[----:B------:R-:W-:Y:S01]  /*1e30*/  FSETP.GEU.AND P1, PT, |R11|, 4.2275390625, PT ;  /* 0x408748000b00780b */ /* 0x000fe20003f2e200 */
[C---:B------:R-:W-:Y:S02]  /*1e40*/  DADD R4, -R22.reuse, +INF ;  /* 0x7ff0000016047429 */ /* 0x040fe40000000100 */
[----:B------:R-:W-:-:S08]  /*1e50*/  DSETP.GT.AND P0, PT, R22, RZ, PT ;  /* 0x000000ff1600722a */ /* 0x000fd00003f04000 */
[----:B------:R-:W-:Y:S02]  /*1e60*/  FSEL R4, R4, RZ, !P0 ;  /* 0x000000ff04047208 */ /* 0x000fe40004000000 */
[----:B------:R-:W-:Y:S02]  /*1e70*/  @!P1 LEA.HI R3, R2, R2, RZ, 0x1 ;  /* 0x0000000202039211 */ /* 0x000fe400078f08ff */
[----:B------:R-:W-:Y:S02]  /*1e80*/  FSEL R5, R5, RZ, !P0 ;  /* 0x000000ff05057208 */ /* 0x000fe40004000000 */
[----:B------:R-:W-:-:S05]  /*1e90*/  @!P1 SHF.R.S32.HI R3, RZ, 0x1, R3 ;  /* 0x00000001ff039819 */ /* 0x000fca0000011403 */
[----:B------:R-:W-:Y:S02]  /*1ea0*/  @!P1 IMAD.IADD R2, R2, 0x1, -R3 ;  /* 0x0000000102029824 */ /* 0x000fe400078e0a03 */
[----:B------:R-:W-:-:S03]  /*1eb0*/  @!P1 IMAD R3, R3, 0x100000, R9 ;  /* 0x0010000003039824 */ /* 0x000fc600078e0209 */
[----:B------:R-:W-:Y:S01]  /*1ec0*/  @!P1 LEA R9, R2, 0x3ff00000, 0x14 ;  /* 0x3ff0000002099811 */ /* 0x000fe200078ea0ff */
[----:B------:R-:W-:Y:S02]  /*1ed0*/  @!P1 IMAD.MOV.U32 R2, RZ, RZ, R8 ;  /* 0x000000ffff029224 */ /* 0x000fe400078e0008 */
[----:B------:R-:W-:-:S06]  /*1ee0*/  @!P1 IMAD.MOV.U32 R8, RZ, RZ, RZ ;  /* 0x000000ffff089224 */ /* 0x000fcc00078e00ff */
[----:B------:R-:W-:-:S11]  /*1ef0*/  @!P1 DMUL R4, R2, R8 ;  /* 0x0000000802049228 */ /* 0x000fd60000000000 */
.L_x_78:
[----:B------:R-:W-:Y:S05]  /*1f00*/  BSYNC.RECONVERGENT B0 ;  /* 0x0000000000007941 */ /* 0x000fea0003800200 */
.L_x_77:
[----:B------:R-:W0:Y:S01]  /*1f10*/  LDCU.64 UR8, c[0x0][0x398] ;  /* 0x00007300ff0877ac */ /* 0x000e220008000a00 */
[----:B------:R-:W1:Y:S01]  /*1f20*/  LDC.64 R8, c[0x0][0x3a0] ;  /* 0x0000e800ff087b82 */ /* 0x000e620000000a00 */
[----:B------:R-:W-:Y:S01]  /*1f30*/  DMUL R2, R14, R4 ;  /* 0x000000040e027228 */ /* 0x000fe20000000000 */
[----:B------:R-:W-:Y:S01]  /*1f40*/  BSSY.RECONVERGENT B0, `(.L_x_79) ;  /* 0x000000a000007945 */ /* 0x000fe20003800200 */
[----:B------:R-:W-:Y:S01]  /*1f50*/  MOV R6, 0x1fe0 ;  /* 0x00001fe000067802 */ /* 0x000fe20000000f00 */
[----:B0----5:R-:W-:Y:S01]  /*1f60*/  DMUL R18, R18, UR8 ;  /* 0x0000000812127c28 */ /* 0x021fe20008000000 */
[----:B-1----:R-:W-:-:S07]  /*1f70*/  IMAD.WIDE.U32 R4, R7, 0x8, R8 ;  /* 0x0000000807047825 */ /* 0x002fce00078e0008 */
[----:B------:R-:W-:Y:S01]  /*1f80*/  DMUL R2, R2, R18 ;  /* 0x0000001202027228 */ /* 0x000fe20000000000 */
[----:B------:R-:W-:Y:S01]  /*1f90*/  MOV R8, RZ ;  /* 0x000000ff00087202 */ /* 0x000fe20000000f00 */
[----:B------:R-:W-:-:S05]  /*1fa0*/  IMAD.MOV.U32 R9, RZ, RZ, 0x40000000 ;  /* 0x40000000ff097424 */ /* 0x000fca00078e00ff */
[----:B------:R0:W-:Y:S01]  /*1fb0*/  STG.E.64 desc[UR6][R4.64], R2 ;  /* 0x0000000204007986 */ /* 0x0001e2000c101b06 */
[----:B------:R-:W-:-:S11]  /*1fc0*/  DADD R10, -RZ, |R2| ;  /* 0x00000000ff0a7229 */ /* 0x000fd60000000502 */
[----:B0-----:R-:W-:Y:S05]  /*1fd0*/  CALL.REL.NOINC `($_Z13events_kernelPdS_iidS_S_$__internal_accurate_pow) ;  /* 0x0000001400847944 */ /* 0x001fea0003c00000 */
[----:B------:R-:W-:Y:S05]  /*1fe0*/  BSYNC.RECONVERGENT B0 ;  /* 0x0000000000007941 */ /* 0x000fea0003800200 */
.L_x_79:
        /* <DEDUP_REMOVED lines=15> */
.L_x_82:
[----:B------:R-:W-:-:S11]  /*20e0*/  DADD R4, R2, 2 ;  /* 0x4000000002047429 */ /* 0x000fd60000000000 */
.L_x_81:
[----:B------:R-:W-:Y:S05]  /*20f0*/  BSYNC.RECONVERGENT B0 ;  /* 0x0000000000007941 */ /* 0x000fea0003800200 */
.L_x_80:
[----:B------:R-:W0:Y:S01]  /*2100*/  LDC.64 R8, c[0x0][0x3a8] ;  /* 0x0000ea00ff087b82 */ /* 0x000e220000000a00 */
[----:B------:R-:W1:Y:S01]  /*2110*/  LDCU UR5, c[0x0][0x394] ;  /* 0x00007280ff0577ac */ /* 0x000e620008000800 */
[----:B------:R-:W-:-:S06]  /*2120*/  DSETP.NEU.AND P0, PT, R2, 1, PT ;  /* 0x3ff000000200742a */ /* 0x000fcc0003f0d000 */
[----:B------:R-:W-:Y:S02]  /*2130*/  FSEL R4, R4, RZ, P0 ;  /* 0x000000ff04047208 */ /* 0x000fe40000000000 */
[----:B------:R-:W-:Y:S01]  /*2140*/  FSEL R5, R5, 1.875, P0 ;  /* 0x3ff0000005057808 */ /* 0x000fe20000000000 */
[----:B0-----:R-:W-:-:S04]  /*2150*/  IMAD.WIDE.U32 R2, R7, 0x8, R8 ;  /* 0x0000000807027825 */ /* 0x001fc800078e0008 */
[----:B------:R-:W-:Y:S01]  /*2160*/  IMAD.IADD R7, R0, 0x1, R7 ;  /* 0x0000000100077824 */ /* 0x000fe200078e0207 */
[----:B------:R2:W-:Y:S04]  /*2170*/  STG.E.64 desc[UR6][R2.64], R4 ;  /* 0x0000000402007986 */ /* 0x0005e8000c101b06 */
[----:B-1----:R-:W-:-:S13]  /*2180*/  ISETP.GE.AND P0, PT, R7, UR5, PT ;  /* 0x0000000507007c0c */ /* 0x002fda000bf06270 */
[----:B--2---:R-:W-:Y:S05]  /*2190*/  @!P0 BRA `(.L_x_83) ;  /* 0xffffffdc00fc8947 */ /* 0x004fea000383ffff */
[----:B------:R-:W-:Y:S05]  /*21a0*/  EXIT ;  /* 0x000000000000794d */ /* 0x000fea0003800000 */
.L_x_31:
[----:B------:R-:W1:Y:S01]  /*21b0*/  I2F.U32.RP R8, R0 ;  /* 0x0000000000087306 */ /* 0x000e620000209000 */
        /* <DEDUP_REMOVED lines=8> */
[----:B-1----:R-:W1:Y:S02]  /*2240*/  MUFU.RCP R8, R8 ;  /* 0x0000000800087308 */ /* 0x002e640000001000 */
[----:B-1----:R-:W-:-:S06]  /*2250*/  VIADD R4, R8, 0xffffffe ;  /* 0x0ffffffe08047836 */ /* 0x002fcc0000000000 */
[----:B------:R1:W2:Y:S02]  /*2260*/  F2I.FTZ.U32.TRUNC.NTZ R5, R4 ;  /* 0x0000000400057305 */ /* 0x0002a4000021f000 */
[----:B-1----:R-:W-:Y:S02]  /*2270*/  IMAD.MOV.U32 R4, RZ, RZ, RZ ;  /* 0x000000ffff047224 */ /* 0x002fe400078e00ff */
[----:B--2---:R-:W-:-:S04]  /*2280*/  IMAD R9, R9, R5, RZ ;  /* 0x0000000509097224 */ /* 0x004fc800078e02ff */
[----:B------:R-:W-:-:S06]  /*2290*/  IMAD.HI.U32 R8, R5, R9, R4 ;  /* 0x0000000905087227 */ /* 0x000fcc00078e0004 */
[----:B------:R-:W-:-:S04]  /*22a0*/  IMAD.HI.U32 R5, R8, R3, RZ ;  /* 0x0000000308057227 */ /* 0x000fc800078e00ff */
[----:B------:R-:W-:-:S04]  /*22b0*/  IMAD.MOV R4, RZ, RZ, -R5 ;  /* 0x000000ffff047224 */ /* 0x000fc800078e0a05 */
[----:B------:R-:W-:-:S05]  /*22c0*/  IMAD R3, R0, R4, R3 ;  /* 0x0000000400037224 */ /* 0x000fca00078e0203 */
[----:B------:R-:W-:-:S13]  /*22d0*/  ISETP.GE.U32.AND P0, PT, R3, R0, PT ;  /* 0x000000000300720c */ /* 0x000fda0003f06070 */
[----:B------:R-:W-:Y:S02]  /*22e0*/  @P0 IMAD.IADD R3, R3, 0x1, -R0 ;  /* 0x0000000103030824 */ /* 0x000fe400078e0a00 */
[----:B------:R-:W-:-:S03]  /*22f0*/  @P0 VIADD R5, R5, 0x1 ;  /* 0x0000000105050836 */ /* 0x000fc60000000000 */
[----:B------:R-:W-:-:S13]  /*2300*/  ISETP.GE.U32.AND P1, PT, R3, R0, PT ;  /* 0x000000000300720c */ /* 0x000fda0003f26070 */
[----:B------:R-:W-:Y:S01]  /*2310*/  @P1 VIADD R5, R5, 0x1 ;  /* 0x0000000105051836 */ /* 0x000fe20000000000 */
[----:B------:R-:W-:-:S05]  /*2320*/  @!P2 LOP3.LUT R5, RZ, R0, RZ, 0x33, !PT ;  /* 0x00000000ff05a212 */ /* 0x000fca00078e33ff */
[----:B------:R-:W-:-:S05]  /*2330*/  IMAD.IADD R3, R6, 0x1, R5 ;  /* 0x0000000106037824 */ /* 0x000fca00078e0205 */
[----:B------:R-:W-:-:S04]  /*2340*/  LOP3.LUT R4, R3, 0x1, RZ, 0xc0, !PT ;  /* 0x0000000103047812 */ /* 0x000fc800078ec0ff */
[----:B------:R-:W-:-:S13]  /*2350*/  ISETP.NE.U32.AND P0, PT, R4, 0x1, PT ;  /* 0x000000010400780c */ /* 0x000fda0003f05070 */
[----:B------:R-:W-:Y:S05]  /*2360*/  @!P0 BRA `(.L_x_85) ;  /* 0x0000000400448947 */ /* 0x000fea0003800000 */
[----:B------:R-:W1:Y:S01]  /*2370*/  LDC.64 R4, c[0x0][0x388] ;  /* 0x0000e200ff047b82 */ /* 0x000e620000000a00 */
[----:B------:R-:W-:Y:S01]  /*2380*/  IMAD.MOV.U32 R8, RZ, RZ, 0x0 ;  /* 0x00000000ff087424 */ /* 0x000fe200078e00ff */
[----:B------:R-:W-:Y:S01]  /*2390*/  MOV R9, 0x43380000 ;  /* 0x4338000000097802 */ /* 0x000fe20000000f00 */
[----:B------:R-:W-:Y:S01]  /*23a0*/  UMOV UR4, 0xfefa39ef ;  /* 0xfefa39ef00047882 */ /* 0x000fe20000000000 */
[----:B------:R-:W-:-:S04]  /*23b0*/  UMOV UR5, 0x3fe62e42 ;  /* 0x3fe62e4200057882 */ /* 0x000fc80000000000 */
[----:B------:R-:W2:Y:S01]  /*23c0*/  LDC.64 R12, c[0x0][0x3a0] ;  /* 0x0000e800ff0c7b82 */ /* 0x000ea20000000a00 */
[----:B-1----:R-:W-:-:S06]  /*23d0*/  IMAD.WIDE.U32 R4, R7, 0x8, R4 ;  /* 0x0000000807047825 */ /* 0x002fcc00078e0004 */
[----:B0-----:R-:W3:Y:S01]  /*23e0*/  LDG.E.64 R4, desc[UR6][R4.64] ;  /* 0x0000000604047981 */ /* 0x001ee2000c1e1b00 */
[----:B------:R-:W-:Y:S01]  /*23f0*/  DADD R8, -R8, 6.75539944105574400000e+15 ;  /* 0x4338000008087429 */ /* 0x000fe20000000100 */
[----:B--2---:R-:W-:Y:S01]  /*2400*/  IMAD.WIDE.U32 R12, R7, 0x8, R12 ;  /* 0x00000008070c7825 */ /* 0x004fe200078e000c */
[----:B------:R-:W-:Y:S01]  /*2410*/  BSSY.RECONVERGENT B1, `(.L_x_86) ;  /* 0x000002e000017945 */ /* 0x000fe20003800200 */
[----:B------:R-:W-:-:S05]  /*2420*/  MOV R6, 0x26f0 ;  /* 0x000026f000067802 */ /* 0x000fca0000000f00 */
[----:B------:R-:W-:Y:S01]  /*2430*/  DMUL R10, R8, -UR4 ;  /* 0x80000004080a7c28 */ /* 0x000fe20008000000 */
        /* <DEDUP_REMOVED lines=31> */
[C---:B------:R-:W-:Y:S01]  /*2630*/  DFMA R8, R10.reuse, R8, UR4 ;  /* 0x000000040a087e2b */ /* 0x040fe20008000008 */
[----:B------:R-:W3:Y:S07]  /*2640*/  LDCU.64 UR4, c[0x0][0x398] ;  /* 0x00007300ff0477ac */ /* 0x000eee0008000a00 */
[----:B------:R-:W-:-:S08]  /*2650*/  DFMA R8, R10, R8, 1 ;  /* 0x3ff000000a08742b */ /* 0x000fd00000000008 */
[----:B------:R-:W-:Y:S02]  /*2660*/  DFMA R8, R10, R8, 1 ;  /* 0x3ff000000a08742b */ /* 0x000fe40000000008 */
[----:B---3--:R-:W-:-:S06]  /*2670*/  DMUL R10, R4, UR4 ;  /* 0x00000004040a7c28 */ /* 0x008fcc0008000000 */
[----:B------:R-:W-:Y:S01]  /*2680*/  DMUL R4, R14, R8 ;  /* 0x000000080e047228 */ /* 0x000fe20000000000 */
[----:B------:R-:W-:Y:S02]  /*2690*/  IMAD.MOV.U32 R8, RZ, RZ, RZ ;  /* 0x000000ffff087224 */ /* 0x000fe400078e00ff */
[----:B------:R-:W-:-:S05]  /*26a0*/  IMAD.MOV.U32 R9, RZ, RZ, 0x40000000 ;  /* 0x40000000ff097424 */ /* 0x000fca00078e00ff */
[----:B------:R-:W-:-:S07]  /*26b0*/  DMUL R4, R4, R10 ;  /* 0x0000000a04047228 */ /* 0x000fce0000000000 */
[----:B------:R0:W-:Y:S01]  /*26c0*/  STG.E.64 desc[UR6][R12.64], R4 ;  /* 0x000000040c007986 */ /* 0x0001e2000c101b06 */
[----:B------:R-:W-:-:S11]  /*26d0*/  DADD R10, -RZ, |R4| ;  /* 0x00000000ff0a7229 */ /* 0x000fd60000000504 */
[----:B0-----:R-:W-:Y:S05]  /*26e0*/  CALL.REL.NOINC `($_Z13events_kernelPdS_iidS_S_$__internal_accurate_pow) ;  /* 0x0000000c00c07944 */ /* 0x001fea0003c00000 */
[----:B------:R-:W-:Y:S05]  /*26f0*/  BSYNC.RECONVERGENT B1 ;  /* 0x0000000000017941 */ /* 0x000fea0003800200 */
.L_x_86:
        /* <DEDUP_REMOVED lines=15> */
.L_x_89:
[----:B------:R-:W-:-:S11]  /*27f0*/  DADD R10, R4, 2 ;  /* 0x40000000040a7429 */ /* 0x000fd60000000000 */
.L_x_88:
[----:B------:R-:W-:Y:S05]  /*2800*/  BSYNC.RECONVERGENT B1 ;  /* 0x0000000000017941 */ /* 0x000fea0003800200 */
.L_x_87:
[----:B------:R-:W0:Y:S01]  /*2810*/  LDC.64 R12, c[0x0][0x3a8] ;  /* 0x0000ea00ff0c7b82 */ /* 0x000e220000000a00 */
[----:B------:R-:W-:-:S06]  /*2820*/  DSETP.NEU.AND P0, PT, R4, 1, PT ;  /* 0x3ff000000400742a */ /* 0x000fcc0003f0d000 */
[----:B------:R-:W-:Y:S02]  /*2830*/  FSEL R8, R10, RZ, P0 ;  /* 0x000000ff0a087208 */ /* 0x000fe40000000000 */
[----:B------:R-:W-:Y:S01]  /*2840*/  FSEL R9, R11, 1.875, P0 ;  /* 0x3ff000000b097808 */ /* 0x000fe20000000000 */
[----:B0-----:R-:W-:-:S04]  /*2850*/  IMAD.WIDE.U32 R4, R7, 0x8, R12 ;  /* 0x0000000807047825 */ /* 0x001fc800078e000c */
[----:B------:R-:W-:Y:S01]  /*2860*/  IMAD.MOV.U32 R7, RZ, RZ, R2 ;  /* 0x000000ffff077224 */ /* 0x000fe200078e0002 */
[----:B------:R1:W-:Y:S06]  /*2870*/  STG.E.64 desc[UR6][R4.64], R8 ;  /* 0x0000000804007986 */ /* 0x0003ec000c101b06 */
.L_x_85:
[----:B0-----:R-:W-:Y:S05]  /*2880*/  BSYNC.RECONVERGENT B0 ;  /* 0x0000000000007941 */ /* 0x001fea0003800200 */
.L_x_84:
[----:B------:R-:W-:-:S13]  /*2890*/  ISETP.NE.AND P0, PT, R3, RZ, PT ;  /* 0x000000ff0300720c */ /* 0x000fda0003f05270 */
[----:B------:R-:W-:Y:S05]  /*28a0*/  @!P0 EXIT ;  /* 0x000000000000894d */ /* 0x000fea0003800000 */
[----:B------:R-:W-:Y:S01]  /*28b0*/  IMAD.MOV.U32 R2, RZ, RZ, 0x0 ;  /* 0x00000000ff027424 */ /* 0x000fe200078e00ff */
[----:B------:R-:W-:Y:S01]  /*28c0*/  UMOV UR4, 0xfefa39ef ;  /* 0xfefa39ef00047882 */ /* 0x000fe20000000000 */
[----:B------:R-:W-:Y:S01]  /*28d0*/  IMAD.MOV.U32 R3, RZ, RZ, 0x43380000 ;  /* 0x43380000ff037424 */ /* 0x000fe200078e00ff */
[----:B------:R-:W-:Y:S01]  /*28e0*/  UMOV UR5, 0x3fe62e42 ;  /* 0x3fe62e4200057882 */ /* 0x000fe20000000000 */
[----:B------:R-:W0:Y:S01]  /*28f0*/  LDC.64 R18, c[0x0][0x3a8] ;  /* 0x0000ea00ff127b82 */ /* 0x000e220000000a00 */
[----:B------:R-:W2:Y:S03]  /*2900*/  LDCU UR12, c[0x0][0x394] ;  /* 0x00007280ff0c77ac */ /* 0x000ea60008000800 */
[----:B------:R-:W-:-:S04]  /*2910*/  DADD R2, -R2, 6.75539944105574400000e+15 ;  /* 0x4338000002027429 */ /* 0x000fc80000000100 */
[----:B------:R-:W3:Y:S04]  /*2920*/  LDC.64 R20, c[0x0][0x3a0] ;  /* 0x0000e800ff147b82 */ /* 0x000ee80000000a00 */
[C---:B-1----:R-:W-:Y:S01]  /*2930*/  DMUL R4, R2.reuse, -UR4 ;  /* 0x8000000402047c28 */ /* 0x042fe20008000000 */
[----:B------:R-:W-:Y:S01]  /*2940*/  UMOV UR4, 0x3b39803f ;  /* 0x3b39803f00047882 */ /* 0x000fe20000000000 */
[----:B------:R-:W-:Y:S02]  /*2950*/  UMOV UR5, 0x3c7abc9e ;  /* 0x3c7abc9e00057882 */ /* 0x000fe40000000000 */
[----:B------:R-:W1:Y:S04]  /*2960*/  LDC.64 R22, c[0x0][0x3a8] ;  /* 0x0000ea00ff167b82 */ /* 0x000e680000000a00 */
[----:B------:R-:W-:Y:S01]  /*2970*/  DFMA R24, R2, -UR4, R4 ;  /* 0x8000000402187c2b */ /* 0x000fe20008000004 */
[----:B------:R-:W-:Y:S01]  /*2980*/  UMOV UR4, 0x69ce2bdf ;  /* 0x69ce2bdf00047882 */ /* 0x000fe20000000000 */
[----:B------:R-:W-:Y:S01]  /*2990*/  IMAD.MOV.U32 R2, RZ, RZ, -0x35dec16 ;  /* 0xfca213eaff027424 */ /* 0x000fe200078e00ff */
[----:B------:R-:W-:Y:S01]  /*29a0*/  UMOV UR5, 0x3e5ade15 ;  /* 0x3e5ade1500057882 */ /* 0x000fe20000000000 */
[----:B------:R-:W-:Y:S01]  /*29b0*/  IMAD.MOV.U32 R3, RZ, RZ, 0x3e928af3 ;  /* 0x3e928af3ff037424 */ /* 0x000fe200078e00ff */
[----:B------:R-:W4:Y:S05]  /*29c0*/  LDC.64 R4, c[0x0][0x3a0] ;  /* 0x0000e800ff047b82 */ /* 0x000f2a0000000a00 */
        /* <DEDUP_REMOVED lines=22> */
[----:B------:R-:W-:Y:S01]  /*2b30*/  UMOV UR4, 0xb ;  /* 0x0000000b00047882 */ /* 0x000fe20000000000 */
[----:B------:R-:W-:Y:S01]  /*2b40*/  UMOV UR5, 0x3fe00000 ;  /* 0x3fe0000000057882 */ /* 0x000fe20000000000 */
[----:B------:R-:W0:Y:S05]  /*2b50*/  LDC.64 R2, c[0x0][0x388] ;  /* 0x0000e200ff027b82 */ /* 0x000e2a0000000a00 */
[C---:B------:R-:W-:Y:S01]  /*2b60*/  DFMA R8, R24.reuse, R8, UR4 ;  /* 0x0000000418087e2b */ /* 0x040fe20008000008 */
[----:B------:R-:W0:Y:S07]  /*2b70*/  LDCU.64 UR4, c[0x0][0x398] ;  /* 0x00007300ff0477ac */ /* 0x000e2e0008000a00 */
[----:B------:R-:W-:-:S08]  /*2b80*/  DFMA R8, R24, R8, 1 ;  /* 0x3ff000001808742b */ /* 0x000fd00000000008 */
[----:B-1234-:R-:W-:-:S11]  /*2b90*/  DFMA R24, R24, R8, 1 ;  /* 0x3ff000001818742b */ /* 0x01efd60000000008 */
.L_x_97:
[----:B0-----:R-:W-:-:S06]  /*2ba0*/  IMAD.WIDE.U32 R12, R7, 0x8, R2 ;  /* 0x00000008070c7825 */ /* 0x001fcc00078e0002 */
[----:B------:R-:W2:Y:S01]  /*2bb0*/  LDG.E.64 R12, desc[UR6][R12.64] ;  /* 0x000000060c0c7981 */ /* 0x000ea2000c1e1b00 */
[----:B------:R-:W-:Y:S01]  /*2bc0*/  DMUL R26, R14, R24 ;  /* 0x000000180e1a7228 */ /* 0x000fe20000000000 */
[----:B------:R-:W-:Y:S01]  /*2bd0*/  IMAD.WIDE.U32 R16, R7, 0x8, R4 ;  /* 0x0000000807107825 */ /* 0x000fe200078e0004 */
[----:B------:R-:W-:Y:S01]  /*2be0*/  BSSY.RECONVERGENT B0, `(.L_x_90) ;  /* 0x0000009000007945 */ /* 0x000fe20003800200 */
[----:B------:R-:W-:Y:S02]  /*2bf0*/  MOV R6, 0x2c70 ;  /* 0x00002c7000067802 */ /* 0x000fe40000000f00 */
[----:B------:R-:W-:Y:S02]  /*2c00*/  IMAD.MOV.U32 R8, RZ, RZ, RZ ;  /* 0x000000ffff087224 */ /* 0x000fe400078e00ff */
[----:B------:R-:W-:Y:S01]  /*2c10*/  IMAD.MOV.U32 R9, RZ, RZ, 0x40000000 ;  /* 0x40000000ff097424 */ /* 0x000fe200078e00ff */
[----:B--2---:R-:W-:-:S08]  /*2c20*/  DMUL R28, R12, UR4 ;  /* 0x000000040c1c7c28 */ /* 0x004fd00008000000 */
[----:B------:R-:W-:-:S07]  /*2c30*/  DMUL R28, R28, R26 ;  /* 0x0000001a1c1c7228 */ /* 0x000fce0000000000 */
[----:B------:R0:W-:Y:S01]  /*2c40*/  STG.E.64 desc[UR6][R16.64], R28 ;  /* 0x0000001c10007986 */ /* 0x0001e2000c101b06 */
[----:B------:R-:W-:-:S11]  /*2c50*/  DADD R10, -RZ, |R28| ;  /* 0x00000000ff0a7229 */ /* 0x000fd6000000051c */
[----:B0-----:R-:W-:Y:S05]  /*2c60*/  CALL.REL.NOINC `($_Z13events_kernelPdS_iidS_S_$__internal_accurate_pow) ;  /* 0x0000000800607944 */ /* 0x001fea0003c00000 */
[----:B------:R-:W-:Y:S05]  /*2c70*/  BSYNC.RECONVERGENT B0 ;  /* 0x0000000000007941 */ /* 0x000fea0003800200 */
.L_x_90:
[C---:B------:R-:W-:Y:S01]  /*2c80*/  DADD R10, R28.reuse, 2 ;  /* 0x400000001c0a7429 */ /* 0x040fe20000000000 */
[----:B------:R-:W-:Y:S01]  /*2c90*/  BSSY.RECONVERGENT B0, `(.L_x_91) ;  /* 0x000000f000007945 */ /* 0x000fe20003800200 */
[C---:B------:R-:W-:Y:S01]  /*2ca0*/  DSETP.NEU.AND P1, PT, R28.reuse, RZ, PT ;  /* 0x000000ff1c00722a */ /* 0x040fe20003f2d000 */
[----:B------:R-:W-:Y:S01]  /*2cb0*/  IMAD.IADD R33, R0, 0x1, R7 ;  /* 0x0000000100217824 */ /* 0x000fe200078e0207 */
[----:B------:R-:W-:-:S06]  /*2cc0*/  DSETP.NEU.AND P0, PT, R28, 1, PT ;  /* 0x3ff000001c00742a */ /* 0x000fcc0003f0d000 */
[----:B------:R-:W-:Y:S02]  /*2cd0*/  LOP3.LUT R10, R11, 0x7ff00000, RZ, 0xc0, !PT ;  /* 0x7ff000000b0a7812 */ /* 0x000fe400078ec0ff */
[----:B------:R-:W-:Y:S02]  /*2ce0*/  FSEL R11, R8, RZ, P1 ;  /* 0x000000ff080b7208 */ /* 0x000fe40000800000 */
[----:B------:R-:W-:Y:S02]  /*2cf0*/  ISETP.NE.AND P2, PT, R10, 0x7ff00000, PT ;  /* 0x7ff000000a00780c */ /* 0x000fe40003f45270 */
[----:B------:R-:W-:-:S11]  /*2d00*/  FSEL R10, R9, RZ, P1 ;  /* 0x000000ff090a7208 */ /* 0x000fd60000800000 */
[----:B------:R-:W-:Y:S05]  /*2d10*/  @P2 BRA `(.L_x_92) ;  /* 0x0000000000182947 */ /* 0x000fea0003800000 */
[----:B------:R-:W-:-:S14]  /*2d20*/  DSETP.NAN.AND P1, PT, R28, R28, PT ;  /* 0x0000001c1c00722a */ /* 0x000fdc0003f28000 */
[----:B------:R-:W-:Y:S01]  /*2d30*/  @P1 DADD R10, R28, 2 ;  /* 0x400000001c0a1429 */ /* 0x000fe20000000000 */
[----:B------:R-:W-:Y:S10]  /*2d40*/  @P1 BRA `(.L_x_92) ;  /* 0x00000000000c1947 */ /* 0x000ff40003800000 */
[----:B------:R-:W-:-:S14]  /*2d50*/  DSETP.NEU.AND P1, PT, |R28|, +INF , PT ;  /* 0x7ff000001c00742a */ /* 0x000fdc0003f2d200 */
[----:B------:R-:W-:Y:S01]  /*2d60*/  @!P1 MOV R10, 0x0 ;  /* 0x00000000000a9802 */ /* 0x000fe20000000f00 */
[----:B------:R-:W-:-:S07]  /*2d70*/  @!P1 IMAD.MOV.U32 R11, RZ, RZ, 0x7ff00000 ;  /* 0x7ff00000ff0b9424 */ /* 0x000fce00078e00ff */
.L_x_92:
[----:B------:R-:W-:Y:S05]  /*2d80*/  BSYNC.RECONVERGENT B0 ;  /* 0x0000000000007941 */ /* 0x000fea0003800200 */
.L_x_91:
[----:B------:R-:W-:Y:S01]  /*2d90*/  FSEL R28, R10, RZ, P0 ;  /* 0x000000ff0a1c7208 */ /* 0x000fe20000000000 */
[----:B------:R-:W-:Y:S01]  /*2da0*/  IMAD.WIDE.U32 R6, R7, 0x8, R22 ;  /* 0x0000000807067825 */ /* 0x000fe200078e0016 */
[----:B------:R-:W-:-:S03]  /*2db0*/  FSEL R29, R11, 1.875, P0 ;  /* 0x3ff000000b1d7808 */ /* 0x000fc60000000000 */
[C---:B------:R-:W-:Y:S02]  /*2dc0*/  IMAD.WIDE.U32 R12, R33.reuse, 0x8, R2 ;  /* 0x00000008210c7825 */ /* 0x040fe400078e0002 */
[----:B------:R0:W-:Y:S04]  /*2dd0*/  STG.E.64 desc[UR6][R6.64], R28 ;  /* 0x0000001c06007986 */ /* 0x0001e8000c101b06 */
[----:B------:R-:W2:Y:S01]  /*2de0*/  LDG.E.64 R12, desc[UR6][R12.64] ;  /* 0x000000060c0c7981 */ /* 0x000ea2000c1e1b00 */
[----:B------:R-:W-:Y:S01]  /*2df0*/  IMAD.WIDE.U32 R16, R33, 0x8, R20 ;  /* 0x0000000821107825 */ /* 0x000fe200078e0014 */
[----:B------:R-:W-:Y:S01]  /*2e00*/  BSSY.RECONVERGENT B0, `(.L_x_93) ;  /* 0x0000009000007945 */ /* 0x000fe20003800200 */
[----:B0-----:R-:W-:Y:S01]  /*2e10*/  MOV R6, 0x2e90 ;  /* 0x00002e9000067802 */ /* 0x001fe20000000f00 */
[----:B--2---:R-:W-:-:S08]  /*2e20*/  DMUL R8, R12, UR4 ;  /* 0x000000040c087c28 */ /* 0x004fd00008000000 */
[----:B------:R-:W-:Y:S01]  /*2e30*/  DMUL R26, R26, R8 ;  /* 0x000000081a1a7228 */ /* 0x000fe20000000000 */
[----:B------:R-:W-:Y:S02]  /*2e40*/  IMAD.MOV.U32 R8, RZ, RZ, RZ ;  /* 0x000000ffff087224 */ /* 0x000fe400078e00ff */
[----:B------:R-:W-:-:S04]  /*2e50*/  IMAD.MOV.U32 R9, RZ, RZ, 0x40000000 ;  /* 0x40000000ff097424 */ /* 0x000fc800078e00ff */
[----:B------:R0:W-:Y:S01]  /*2e60*/  STG.E.64 desc[UR6][R16.64], R26 ;  /* 0x0000001a10007986 */ /* 0x0001e2000c101b06 */
[----:B------:R-:W-:-:S11]  /*2e70*/  DADD R10, -RZ, |R26| ;  /* 0x00000000ff0a7229 */ /* 0x000fd6000000051a */
[----:B0-----:R-:W-:Y:S05]  /*2e80*/  CALL.REL.NOINC `($_Z13events_kernelPdS_iidS_S_$__internal_accurate_pow) ;  /* 0x0000000400d87944 */ /* 0x001fea0003c00000 */
[----:B------:R-:W-:Y:S05]  /*2e90*/  BSYNC.RECONVERGENT B0 ;  /* 0x0000000000007941 */ /* 0x000fea0003800200 */
.L_x_93:
        /* <DEDUP_REMOVED lines=15> */
.L_x_96:
[----:B------:R-:W-:-:S11]  /*2f90*/  DADD R6, R26, 2 ;  /* 0x400000001a067429 */ /* 0x000fd60000000000 */
.L_x_95:
[----:B------:R-:W-:Y:S05]  /*2fa0*/  BSYNC.RECONVERGENT B0 ;  /* 0x0000000000007941 */ /* 0x000fea0003800200 */
.L_x_94:
[----:B------:R-:W-:Y:S01]  /*2fb0*/  DSETP.NEU.AND P0, PT, R26, 1, PT ;  /* 0x3ff000001a00742a */ /* 0x000fe20003f0d000 */
[----:B------:R-:W-:-:S05]  /*2fc0*/  IMAD.WIDE.U32 R8, R33, 0x8, R18 ;  /* 0x0000000821087825 */ /* 0x000fca00078e0012 */
[----:B------:R-:W-:Y:S02]  /*2fd0*/  FSEL R10, R6, RZ, P0 ;  /* 0x000000ff060a7208 */ /* 0x000fe40000000000 */
[----:B------:R-:W-:Y:S01]  /*2fe0*/  FSEL R11, R7, 1.875, P0 ;  /* 0x3ff00000070b7808 */ /* 0x000fe20000000000 */
[----:B------:R-:W-:-:S04]  /*2ff0*/  IMAD.IADD R7, R0, 0x1, R33 ;  /* 0x0000000100077824 */ /* 0x000fc800078e0221 */
[----:B------:R1:W-:Y:S01]  /*3000*/  STG.E.64 desc[UR6][R8.64], R10 ;  /* 0x0000000a08007986 */ /* 0x0003e2000c101b06 */
[----:B------:R-:W-:-:S13]  /*3010*/  ISETP.GE.AND P0, PT, R7, UR12, PT ;  /* 0x0000000c07007c0c */ /* 0x000fda000bf06270 */
[----:B-1----:R-:W-:Y:S05]  /*3020*/  @!P0 BRA `(.L_x_97) ;  /* 0xfffffff800dc8947 */ /* 0x002fea000383ffff */
[----:B------:R-:W-:Y:S05]  /*3030*/  EXIT ;  /* 0x000000000000794d */ /* 0x000fea0003800000 */
        .weak           $__internal_1_$__cuda_sm20_div_rn_f64_full
        .type           $__internal_1_$__cuda_sm20_div_rn_f64_full,@function
        .size           $__internal_1_$__cuda_sm20_div_rn_f64_full,($_Z13events_kernelPdS_iidS_S_$__internal_accurate_pow - $__internal_1_$__cuda_sm20_div_rn_f64_full)
$__internal_1_$__cuda_sm20_div_rn_f64_full:
[C---:B------:R-:W-:Y:S01]  /*3040*/  FSETP.GEU.AND P0, PT, |R25|.reuse, 1.469367938527859385e-39, PT ;  /* 0x001000001900780b */ /* 0x040fe20003f0e200 */
[----:B------:R-:W-:Y:S01]  /*3050*/  IMAD.MOV.U32 R10, RZ, RZ, 0x1 ;  /* 0x00000001ff0a7424 */ /* 0x000fe200078e00ff */
[----:B------:R-:W-:Y:S01]  /*3060*/  LOP3.LUT R4, R25, 0x800fffff, RZ, 0xc0, !PT ;  /* 0x800fffff19047812 */ /* 0x000fe200078ec0ff */
[----:B------:R-:W-:Y:S01]  /*3070*/  IMAD.MOV.U32 R31, RZ, RZ, 0x1ca00000 ;  /* 0x1ca00000ff1f7424 */ /* 0x000fe200078e00ff */
[C---:B------:R-:W-:Y:S01]  /*3080*/  FSETP.GEU.AND P2, PT, |R9|.reuse, 1.469367938527859385e-39, PT ;  /* 0x001000000900780b */ /* 0x040fe20003f4e200 */
[----:B------:R-:W-:Y:S01]  /*3090*/  BSSY.RECONVERGENT B1, `(.L_x_98) ;  /* 0x0000052000017945 */ /* 0x000fe20003800200 */
[----:B------:R-:W-:Y:S01]  /*30a0*/  LOP3.LUT R5, R4, 0x3ff00000, RZ, 0xfc, !PT ;  /* 0x3ff0000004057812 */ /* 0x000fe200078efcff */
[----:B------:R-:W-:Y:S01]  /*30b0*/  IMAD.MOV.U32 R4, RZ, RZ, R24 ;  /* 0x000000ffff047224 */ /* 0x000fe200078e0018 */
[----:B------:R-:W-:Y:S02]  /*30c0*/  LOP3.LUT R30, R9, 0x7ff00000, RZ, 0xc0, !PT ;  /* 0x7ff00000091e7812 */ /* 0x000fe400078ec0ff */
[----:B------:R-:W-:-:S03]  /*30d0*/  LOP3.LUT R33, R25, 0x7ff00000, RZ, 0xc0, !PT ;  /* 0x7ff0000019217812 */ /* 0x000fc600078ec0ff */
[----:B------:R-:W-:Y:S01]  /*30e0*/  @!P0 DMUL R4, R24, 8.98846567431157953865e+307 ;  /* 0x7fe0000018048828 */ /* 0x000fe20000000000 */
[C---:B------:R-:W-:Y:S01]  /*30f0*/  ISETP.GE.U32.AND P1, PT, R30.reuse, R33, PT ;  /* 0x000000211e00720c */ /* 0x040fe20003f26070 */
[----:B------:R-:W-:Y:S02]  /*3100*/  IMAD.MOV.U32 R32, RZ, RZ, R30 ;  /* 0x000000ffff207224 */ /* 0x000fe400078e001e */
[----:B------:R-:W-:Y:S02]  /*3110*/  @!P2 LOP3.LUT R17, R25, 0x7ff00000, RZ, 0xc0, !PT ;  /* 0x7ff000001911a812 */ /* 0x000fe400078ec0ff */
[----:B------:R-:W0:Y:S02]  /*3120*/  MUFU.RCP64H R11, R5 ;  /* 0x00000005000b7308 */ /* 0x000e240000001800 */
[----:B------:R-:W-:Y:S02]  /*3130*/  @!P2 ISETP.GE.U32.AND P3, PT, R30, R17, PT ;  /* 0x000000111e00a20c */ /* 0x000fe40003f66070 */
[----:B------:R-:W-:-:S02]  /*3140*/  @!P0 LOP3.LUT R33, R5, 0x7ff00000, RZ, 0xc0, !PT ;  /* 0x7ff0000005218812 */ /* 0x000fc400078ec0ff */
[----:B------:R-:W-:-:S03]  /*3150*/  @!P2 SEL R17, R31, 0x63400000, !P3 ;  /* 0x634000001f11a807 */ /* 0x000fc60005800000 */
[----:B------:R-:W-:Y:S01]  /*3160*/  VIADD R35, R33, 0xffffffff ;  /* 0xffffffff21237836 */ /* 0x000fe20000000000 */
[----:B------:R-:W-:-:S04]  /*3170*/  @!P2 LOP3.LUT R28, R17, 0x80000000, R9, 0xf8, !PT ;  /* 0x80000000111ca812 */ /* 0x000fc800078ef809 */
[----:B------:R-:W-:Y:S01]  /*3180*/  @!P2 LOP3.LUT R29, R28, 0x100000, RZ, 0xfc, !PT ;  /* 0x001000001c1da812 */ /* 0x000fe200078efcff */
[----:B------:R-:W-:Y:S01]  /*3190*/  @!P2 IMAD.MOV.U32 R28, RZ, RZ, RZ ;  /* 0x000000ffff1ca224 */ /* 0x000fe200078e00ff */
[----:B0-----:R-:W-:-:S08]  /*31a0*/  DFMA R12, R10, -R4, 1 ;  /* 0x3ff000000a0c742b */ /* 0x001fd00000000804 */
[----:B------:R-:W-:-:S08]  /*31b0*/  DFMA R12, R12, R12, R12 ;  /* 0x0000000c0c0c722b */ /* 0x000fd0000000000c */
[----:B------:R-:W-:Y:S01]  /*31c0*/  DFMA R12, R10, R12, R10 ;  /* 0x0000000c0a0c722b */ /* 0x000fe2000000000a */
[----:B------:R-:W-:Y:S01]  /*31d0*/  SEL R11, R31, 0x63400000, !P1 ;  /* 0x634000001f0b7807 */ /* 0x000fe20004800000 */
[----:B------:R-:W-:-:S03]  /*31e0*/  IMAD.MOV.U32 R10, RZ, RZ, R8 ;  /* 0x000000ffff0a7224 */ /* 0x000fc600078e0008 */
[----:B------:R-:W-:-:S03]  /*31f0*/  LOP3.LUT R11, R11, 0x800fffff, R9, 0xf8, !PT ;  /* 0x800fffff0b0b7812 */ /* 0x000fc600078ef809 */
[----:B------:R-:W-:-:S03]  /*3200*/  DFMA R16, R12, -R4, 1 ;  /* 0x3ff000000c10742b */ /* 0x000fc60000000804 */
[----:B------:R-:W-:-:S05]  /*3210*/  @!P2 DFMA R10, R10, 2, -R28 ;  /* 0x400000000a0aa82b */ /* 0x000fca000000081c */
[----:B------:R-:W-:-:S05]  /*3220*/  DFMA R12, R12, R16, R12 ;  /* 0x000000100c0c722b */ /* 0x000fca000000000c */
[----:B------:R-:W-:-:S03]  /*3230*/  @!P2 LOP3.LUT R32, R11, 0x7ff00000, RZ, 0xc0, !PT ;  /* 0x7ff000000b20a812 */ /* 0x000fc600078ec0ff */
[----:B------:R-:W-:Y:S02]  /*3240*/  DMUL R16, R12, R10 ;  /* 0x0000000a0c107228 */ /* 0x000fe40000000000 */
[----:B------:R-:W-:-:S05]  /*3250*/  VIADD R34, R32, 0xffffffff ;  /* 0xffffffff20227836 */ /* 0x000fca0000000000 */
[----:B------:R-:W-:Y:S01]  /*3260*/  ISETP.GT.U32.AND P0, PT, R34, 0x7feffffe, PT ;  /* 0x7feffffe2200780c */ /* 0x000fe20003f04070 */
[----:B------:R-:W-:-:S03]  /*3270*/  DFMA R28, R16, -R4, R10 ;  /* 0x80000004101c722b */ /* 0x000fc6000000000a */
[----:B------:R-:W-:-:S05]  /*3280*/  ISETP.GT.U32.OR P0, PT, R35, 0x7feffffe, P0 ;  /* 0x7feffffe2300780c */ /* 0x000fca0000704470 */
[----:B------:R-:W-:-:S08]  /*3290*/  DFMA R28, R12, R28, R16 ;  /* 0x0000001c0c1c722b */ /* 0x000fd00000000010 */
[----:B------:R-:W-:Y:S05]  /*32a0*/  @P0 BRA `(.L_x_99) ;  /* 0x00000000006c0947 */ /* 0x000fea0003800000 */
[----:B------:R-:W-:-:S04]  /*32b0*/  LOP3.LUT R9, R25, 0x7ff00000, RZ, 0xc0, !PT ;  /* 0x7ff0000019097812 */ /* 0x000fc800078ec0ff */
[CC--:B------:R-:W-:Y:S02]  /*32c0*/  VIADDMNMX R8, R30.reuse, -R9.reuse, 0xb9600000, !PT ;  /* 0xb96000001e087446 */ /* 0x0c0fe40007800909 */
[----:B------:R-:W-:Y:S02]  /*32d0*/  ISETP.GE.U32.AND P0, PT, R30, R9, PT ;  /* 0x000000091e00720c */ /* 0x000fe40003f06070 */
[----:B------:R-:W-:Y:S02]  /*32e0*/  VIMNMX R8, PT, PT, R8, 0x46a00000, PT ;  /* 0x46a0000008087848 */ /* 0x000fe40003fe0100 */
[----:B------:R-:W-:-:S04]  /*32f0*/  SEL R31, R31, 0x63400000, !P0 ;  /* 0x634000001f1f7807 */ /* 0x000fc80004000000 */
[----:B------:R-:W-:Y:S01]  /*3300*/  IADD3 R16, PT, PT, -R31, R8, RZ ;  /* 0x000000081f107210 */ /* 0x000fe20007ffe1ff */
[----:B------:R-:W-:-:S04]  /*3310*/  IMAD.MOV.U32 R8, RZ, RZ, RZ ;  /* 0x000000ffff087224 */ /* 0x000fc800078e00ff */
        /* <DEDUP_REMOVED lines=10> */
[----:B------:R-:W-:Y:S01]  /*33c0*/  IMAD.MOV R5, RZ, RZ, -R16 ;  /* 0x000000ffff057224 */ /* 0x000fe200078e0a10 */
[----:B------:R-:W-:Y:S01]  /*33d0*/  DMUL.RP R8, R28, R8 ;  /* 0x000000081c087228 */ /* 0x000fe20000008000 */
[----:B------:R-:W-:-:S06]  /*33e0*/  IMAD.MOV.U32 R4, RZ, RZ, RZ ;  /* 0x000000ffff047224 */ /* 0x000fcc00078e00ff */
[----:B------:R-:W-:-:S03]  /*33f0*/  DFMA R4, R12, -R4, R28 ;  /* 0x800000040c04722b */ /* 0x000fc6000000001c */
[----:B------:R-:W-:-:S03]  /*3400*/  LOP3.LUT R17, R9, R17, RZ, 0x3c, !PT ;  /* 0x0000001109117212 */ /* 0x000fc600078e3cff */
[----:B------:R-:W-:-:S04]  /*3410*/  IADD3 R4, PT, PT, -R16, -0x43300000, RZ ;  /* 0xbcd0000010047810 */ /* 0x000fc80007ffe1ff */
[----:B------:R-:W-:-:S04]  /*3420*/  FSETP.NEU.AND P0, PT, |R5|, R4, PT ;  /* 0x000000040500720b */ /* 0x000fc80003f0d200 */
[----:B------:R-:W-:Y:S02]  /*3430*/  FSEL R12, R8, R12, !P0 ;  /* 0x0000000c080c7208 */ /* 0x000fe40004000000 */
[----:B------:R-:W-:Y:S01]  /*3440*/  FSEL R13, R17, R13, !P0 ;  /* 0x0000000d110d7208 */ /* 0x000fe20004000000 */
[----:B------:R-:W-:Y:S06]  /*3450*/  BRA `(.L_x_100) ;  /* 0x0000000000547947 */ /* 0x000fec0003800000 */
.L_x_99:
        /* <DEDUP_REMOVED lines=11> */
[----:B------:R-:W-:Y:S01]  /*3510*/  @P0 LOP3.LUT R4, R13, 0x7ff00000, RZ, 0xfc, !PT ;  /* 0x7ff000000d040812 */ /* 0x000fe200078efcff */
[----:B------:R-:W-:Y:S02]  /*3520*/  @!P0 IMAD.MOV.U32 R12, RZ, RZ, RZ ;  /* 0x000000ffff0c8224 */ /* 0x000fe400078e00ff */
[----:B------:R-:W-:Y:S02]  /*3530*/  @P0 IMAD.MOV.U32 R12, RZ, RZ, RZ ;  /* 0x000000ffff0c0224 */ /* 0x000fe400078e00ff */
[----:B------:R-:W-:Y:S01]  /*3540*/  @P0 IMAD.MOV.U32 R13, RZ, RZ, R4 ;  /* 0x000000ffff0d0224 */ /* 0x000fe200078e0004 */
[----:B------:R-:W-:Y:S06]  /*3550*/  BRA `(.L_x_100) ;  /* 0x0000000000147947 */ /* 0x000fec0003800000 */
.L_x_102:
[----:B------:R-:W-:Y:S01]  /*3560*/  LOP3.LUT R13, R25, 0x80000, RZ, 0xfc, !PT ;  /* 0x00080000190d7812 */ /* 0x000fe200078efcff */
[----:B------:R-:W-:Y:S01]  /*3570*/  IMAD.MOV.U32 R12, RZ, RZ, R24 ;  /* 0x000000ffff0c7224 */ /* 0x000fe200078e0018 */
[----:B------:R-:W-:Y:S06]  /*3580*/  BRA `(.L_x_100) ;  /* 0x0000000000087947 */ /* 0x000fec0003800000 */
.L_x_101:
[----:B------:R-:W-:Y:S01]  /*3590*/  LOP3.LUT R13, R9, 0x80000, RZ, 0xfc, !PT ;  /* 0x00080000090d7812 */ /* 0x000fe200078efcff */
[----:B------:R-:W-:-:S07]  /*35a0*/  IMAD.MOV.U32 R12, RZ, RZ, R8 ;  /* 0x000000ffff0c7224 */ /* 0x000fce00078e0008 */
.L_x_100:
[----:B------:R-:W-:Y:S05]  /*35b0*/  BSYNC.RECONVERGENT B1 ;  /* 0x0000000000017941 */ /* 0x000fea0003800200 */
.L_x_98:
[----:B------:R-:W-:Y:S02]  /*35c0*/  IMAD.MOV.U32 R4, RZ, RZ, R6 ;  /* 0x000000ffff047224 */ /* 0x000fe400078e0006 */
[----:B------:R-:W-:-:S04]  /*35d0*/  IMAD.MOV.U32 R5, RZ, RZ, 0x0 ;  /* 0x00000000ff057424 */ /* 0x000fc800078e00ff */
[----:B------:R-:W-:Y:S05]  /*35e0*/  RET.REL.NODEC R4 `(_Z13events_kernelPdS_iidS_S_) ;  /* 0xffffffc804847950 */ /* 0x000fea0003c3ffff */
        .type           $_Z13events_kernelPdS_iidS_S_$__internal_accurate_pow,@function
        .size           $_Z13events_kernelPdS_iidS_S_$__internal_accurate_pow,(.L_x_107 - $_Z13events_kernelPdS_iidS_S_$__internal_accurate_pow)
$_Z13events_kernelPdS_iidS_S_$__internal_accurate_pow:
[----:B------:R-:W-:Y:S01]  /*35f0*/  ISETP.GT.U32.AND P0, PT, R11, 0xfffff, PT ;  /* 0x000fffff0b00780c */ /* 0x000fe20003f04070 */
[----:B------:R-:W-:Y:S01]  /*3600*/  UMOV UR8, 0x7d2cafe2 ;  /* 0x7d2cafe200087882 */ /* 0x000fe20000000000 */
[----:B------:R-:W-:Y:S01]  /*3610*/  MOV R12, R11 ;  /* 0x0000000b000c7202 */ /* 0x000fe20000000f00 */
[----:B------:R-:W-:Y:S01]  /*3620*/  UMOV UR9, 0x3eb0f5ff ;  /* 0x3eb0f5ff00097882 */ /* 0x000fe20000000000 */
[----:B------:R-:W-:Y:S01]  /*3630*/  UMOV UR10, 0x3b39803f ;  /* 0x3b39803f000a7882 */ /* 0x000fe20000000000 */
[----:B------:R-:W-:-:S08]  /*3640*/  UMOV UR11, 0x3c7abc9e ;  /* 0x3c7abc9e000b7882 */ /* 0x000fd00000000000 */
[----:B------:R-:W-:Y:S01]  /*3650*/  @!P0 DMUL R16, R10, 1.80143985094819840000e+16 ;  /* 0x435000000a108828 */ /* 0x000fe20000000000 */
[----:B------:R-:W-:-:S09]  /*3660*/  SHF.R.U32.HI R11, RZ, 0x14, R11 ;  /* 0x00000014ff0b7819 */ /* 0x000fd2000001160b */
[----:B------:R-:W-:Y:S01]  /*3670*/  @!P0 IMAD.MOV.U32 R12, RZ, RZ, R17 ;  /* 0x000000ffff0c8224 */ /* 0x000fe200078e0011 */
[----:B------:R-:W-:Y:S01]  /*3680*/  @!P0 LEA.HI R11, R17, 0xffffffca, RZ, 0xc ;  /* 0xffffffca110b8811 */ /* 0x000fe200078f60ff */
[----:B------:R-:W-:-:S03]  /*3690*/  @!P0 IMAD.MOV.U32 R10, RZ, RZ, R16 ;  /* 0x000000ffff0a8224 */ /* 0x000fc600078e0010 */
[----:B------:R-:W-:Y:S01]  /*36a0*/  LOP3.LUT R12, R12, 0x800fffff, RZ, 0xc0, !PT ;  /* 0x800fffff0c0c7812 */ /* 0x000fe200078ec0ff */
[----:B------:R-:W-:-:S03]  /*36b0*/  IMAD.MOV.U32 R38, RZ, RZ, R10 ;  /* 0x000000ffff267224 */ /* 0x000fc600078e000a */
[----:B------:R-:W-:Y:S01]  /*36c0*/  LOP3.LUT R13, R12, 0x3ff00000, RZ, 0xfc, !PT ;  /* 0x3ff000000c0d7812 */ /* 0x000fe200078efcff */
[----:B------:R-:W-:-:S03]  /*36d0*/  IMAD.MOV.U32 R12, RZ, RZ, RZ ;  /* 0x000000ffff0c7224 */ /* 0x000fc600078e00ff */
[----:B------:R-:W-:Y:S01]  /*36e0*/  ISETP.GE.U32.AND P1, PT, R13, 0x3ff6a09f, PT ;  /* 0x3ff6a09f0d00780c */ /* 0x000fe20003f26070 */
[----:B------:R-:W-:-:S12]  /*36f0*/  IMAD.MOV.U32 R39, RZ, RZ, R13 ;  /* 0x000000ffff277224 */ /* 0x000fd800078e000d */
[----:B------:R-:W-:-:S04]  /*3700*/  @P1 VIADD R10, R39, 0xfff00000 ;  /* 0xfff00000270a1836 */ /* 0x000fc80000000000 */
[----:B------:R-:W-:Y:S02]  /*3710*/  @P1 IMAD.MOV.U32 R39, RZ, RZ, R10 ;  /* 0x000000ffff271224 */ /* 0x000fe400078e000a */
[C---:B------:R-:W-:Y:S02]  /*3720*/  VIADD R10, R11.reuse, 0xfffffc01 ;  /* 0xfffffc010b0a7836 */ /* 0x040fe40000000000 */
[----:B------:R-:W-:Y:S02]  /*3730*/  @P1 VIADD R10, R11, 0xfffffc02 ;  /* 0xfffffc020b0a1836 */ /* 0x000fe40000000000 */
[C---:B------:R-:W-:Y:S01]  /*3740*/  DADD R30, R38.reuse, 1 ;  /* 0x3ff00000261e7429 */ /* 0x040fe20000000000 */
[----:B------:R-:W-:Y:S01]  /*3750*/  IMAD.MOV.U32 R11, RZ, RZ, 0x43300000 ;  /* 0x43300000ff0b7424 */ /* 0x000fe200078e00ff */
[----:B------:R-:W-:Y:S01]  /*3760*/  DADD R38, R38, -1 ;  /* 0xbff0000026267429 */ /* 0x000fe20000000000 */
[----:B------:R-:W-:-:S03]  /*3770*/  LOP3.LUT R10, R10, 0x80000000, RZ, 0x3c, !PT ;  /* 0x800000000a0a7812 */ /* 0x000fc600078e3cff */
[----:B------:R-:W0:Y:S02]  /*3780*/  MUFU.RCP64H R13, R31 ;  /* 0x0000001f000d7308 */ /* 0x000e240000001800 */
[----:B0-----:R-:W-:-:S08]  /*3790*/  DFMA R36, -R30, R12, 1 ;  /* 0x3ff000001e24742b */ /* 0x001fd0000000010c */
[----:B------:R-:W-:-:S08]  /*37a0*/  DFMA R36, R36, R36, R36 ;  /* 0x000000242424722b */ /* 0x000fd00000000024 */
[----:B------:R-:W-:Y:S01]  /*37b0*/  DFMA R36, R12, R36, R12 ;  /* 0x000000240c24722b */ /* 0x000fe2000000000c */
[----:B------:R-:W-:Y:S02]  /*37c0*/  IMAD.MOV.U32 R12, RZ, RZ, 0x41ad3b5a ;  /* 0x41ad3b5aff0c7424 */ /* 0x000fe400078e00ff */
[----:B------:R-:W-:-:S05]  /*37d0*/  IMAD.MOV.U32 R13, RZ, RZ, 0x3ed0f5d2 ;  /* 0x3ed0f5d2ff0d7424 */ /* 0x000fca00078e00ff */
[----:B------:R-:W-:-:S08]  /*37e0*/  DMUL R44, R38, R36 ;  /* 0x00000024262c7228 */ /* 0x000fd00000000000 */
[----:B------:R-:W-:-:S08]  /*37f0*/  DFMA R44, R38, R36, R44 ;  /* 0x00000024262c722b */ /* 0x000fd0000000002c */
[----:B------:R-:W-:-:S08]  /*3800*/  DMUL R34, R44, R44 ;  /* 0x0000002c2c227228 */ /* 0x000fd00000000000 */
[----:B------:R-:W-:Y:S01]  /*3810*/  DFMA R12, R34, UR8, R12 ;  /* 0x00000008220c7c2b */ /* 0x000fe2000800000c */
[----:B------:R-:W-:Y:S01]  /*3820*/  UMOV UR8, 0x75488a3f ;  /* 0x75488a3f00087882 */ /* 0x000fe20000000000 */
[----:B------:R-:W-:-:S06]  /*3830*/  UMOV UR9, 0x3ef3b20a ;  /* 0x3ef3b20a00097882 */ /* 0x000fcc0000000000 */
[----:B------:R-:W-:Y:S01]  /*3840*/  DFMA R30, R34, R12, UR8 ;  /* 0x00000008221e7e2b */ /* 0x000fe2000800000c */
[----:B------:R-:W-:Y:S01]  /*3850*/  UMOV UR8, 0xe4faecd5 ;  /* 0xe4faecd500087882 */ /* 0x000fe20000000000 */
[----:B------:R-:W-:Y:S01]  /*3860*/  UMOV UR9, 0x3f1745cd ;  /* 0x3f1745cd00097882 */ /* 0x000fe20000000000 */
[----:B------:R-:W-:-:S05]  /*3870*/  DADD R12, R38, -R44 ;  /* 0x00000000260c7229 */ /* 0x000fca000000082c */
[----:B------:R-:W-:Y:S01]  /*3880*/  DFMA R30, R34, R30, UR8 ;  /* 0x00000008221e7e2b */ /* 0x000fe2000800001e */
[----:B------:R-:W-:Y:S01]  /*3890*/  UMOV UR8, 0x258a578b ;  /* 0x258a578b00087882 */ /* 0x000fe20000000000 */
[----:B------:R-:W-:Y:S01]  /*38a0*/  UMOV UR9, 0x3f3c71c7 ;  /* 0x3f3c71c700097882 */ /* 0x000fe20000000000 */
[----:B------:R-:W-:-:S05]  /*38b0*/  DADD R12, R12, R12 ;  /* 0x000000000c0c7229 */ /* 0x000fca000000000c */
[----:B------:R-:W-:Y:S01]  /*38c0*/  DFMA R30, R34, R30, UR8 ;  /* 0x00000008221e7e2b */ /* 0x000fe2000800001e */
[----:B------:R-:W-:Y:S01]  /*38d0*/  UMOV UR8, 0x9242b910 ;  /* 0x9242b91000087882 */ /* 0x000fe20000000000 */
[----:B------:R-:W-:Y:S01]  /*38e0*/  UMOV UR9, 0x3f624924 ;  /* 0x3f62492400097882 */ /* 0x000fe20000000000 */
[-C--:B------:R-:W-:Y:S02]  /*38f0*/  DFMA R12, R38, -R44.reuse, R12 ;  /* 0x8000002c260c722b */ /* 0x080fe4000000000c */
[----:B------:R-:W-:-:S03]  /*3900*/  DMUL R38, R44, R44 ;  /* 0x0000002c2c267228 */ /* 0x000fc60000000000 */
[----:B------:R-:W-:Y:S01]  /*3910*/  DFMA R30, R34, R30, UR8 ;  /* 0x00000008221e7e2b */ /* 0x000fe2000800001e */
[----:B------:R-:W-:Y:S01]  /*3920*/  UMOV UR8, 0x99999dfb ;  /* 0x99999dfb00087882 */ /* 0x000fe20000000000 */
[----:B------:R-:W-:Y:S01]  /*3930*/  UMOV UR9, 0x3f899999 ;  /* 0x3f89999900097882 */ /* 0x000fe20000000000 */
[----:B------:R-:W-:Y:S02]  /*3940*/  DMUL R12, R36, R12 ;  /* 0x0000000c240c7228 */ /* 0x000fe40000000000 */
[----:B------:R-:W-:-:S03]  /*3950*/  DFMA R36, R44, R44, -R38 ;  /* 0x0000002c2c24722b */ /* 0x000fc60000000826 */
[----:B------:R-:W-:Y:S01]  /*3960*/  DFMA R30, R34, R30, UR8 ;  /* 0x00000008221e7e2b */ /* 0x000fe2000800001e */
[----:B------:R-:W-:Y:S01]  /*3970*/  UMOV UR8, 0x55555555 ;  /* 0x5555555500087882 */ /* 0x000fe20000000000 */
[----:B------:R-:W-:-:S06]  /*3980*/  UMOV UR9, 0x3fb55555 ;  /* 0x3fb5555500097882 */ /* 0x000fcc0000000000 */
[----:B------:R-:W-:-:S08]  /*3990*/  DFMA R42, R34, R30, UR8 ;  /* 0x00000008222a7e2b */ /* 0x000fd0000800001e */
[----:B------:R-:W-:Y:S01]  /*39a0*/  DADD R40, -R42, UR8 ;  /* 0x000000082a287e29 */ /* 0x000fe20008000100 */
[----:B------:R-:W-:Y:S01]  /*39b0*/  UMOV UR8, 0xb9e7b0 ;  /* 0x00b9e7b000087882 */ /* 0x000fe20000000000 */
[----:B------:R-:W-:-:S06]  /*39c0*/  UMOV UR9, 0x3c46a4cb ;  /* 0x3c46a4cb00097882 */ /* 0x000fcc0000000000 */
[----:B------:R-:W-:Y:S02]  /*39d0*/  DFMA R40, R34, R30, R40 ;  /* 0x0000001e2228722b */ /* 0x000fe40000000028 */
[----:B------:R-:W-:Y:S01]  /*39e0*/  DMUL R30, R44, R38 ;  /* 0x000000262c1e7228 */ /* 0x000fe20000000000 */
[----:B------:R-:W-:Y:S02]  /*39f0*/  VIADD R35, R13, 0x100000 ;  /* 0x001000000d237836 */ /* 0x000fe40000000000 */
[----:B------:R-:W-:-:S03]  /*3a00*/  IMAD.MOV.U32 R34, RZ, RZ, R12 ;  /* 0x000000ffff227224 */ /* 0x000fc600078e000c */
[----:B------:R-:W-:Y:S01]  /*3a10*/  DADD R40, R40, -UR8 ;  /* 0x8000000828287e29 */ /* 0x000fe20008000000 */
[----:B------:R-:W-:Y:S01]  /*3a20*/  UMOV UR8, 0x80000000 ;  /* 0x8000000000087882 */ /* 0x000fe20000000000 */
[----:B------:R-:W-:Y:S01]  /*3a30*/  UMOV UR9, 0x43300000 ;  /* 0x4330000000097882 */ /* 0x000fe20000000000 */
[C---:B------:R-:W-:Y:S02]  /*3a40*/  DFMA R36, R44.reuse, R34, R36 ;  /* 0x000000222c24722b */ /* 0x040fe40000000024 */
[----:B------:R-:W-:Y:S02]  /*3a50*/  DFMA R34, R44, R38, -R30 ;  /* 0x000000262c22722b */ /* 0x000fe4000000081e */
[----:B------:R-:W-:Y:S01]  /*3a60*/  DADD R16, R10, -UR8 ;  /* 0x800000080a107e29 */ /* 0x000fe20008000000 */
[----:B------:R-:W-:Y:S01]  /*3a70*/  UMOV UR8, 0xfefa39ef ;  /* 0xfefa39ef00087882 */ /* 0x000fe20000000000 */
[----:B------:R-:W-:-:S04]  /*3a80*/  UMOV UR9, 0x3fe62e42 ;  /* 0x3fe62e4200097882 */ /* 0x000fc80000000000 */
[----:B------:R-:W-:Y:S02]  /*3a90*/  DFMA R34, R12, R38, R34 ;  /* 0x000000260c22722b */ /* 0x000fe40000000022 */
[----:B------:R-:W-:-:S06]  /*3aa0*/  DADD R38, R42, R40 ;  /* 0x000000002a267229 */ /* 0x000fcc0000000028 */
[----:B------:R-:W-:Y:S02]  /*3ab0*/  DFMA R34, R44, R36, R34 ;  /* 0x000000242c22722b */ /* 0x000fe40000000022 */
[----:B------:R-:W-:Y:S02]  /*3ac0*/  DADD R42, R42, -R38 ;  /* 0x000000002a2a7229 */ /* 0x000fe40000000826 */
[----:B------:R-:W-:-:S06]  /*3ad0*/  DMUL R36, R38, R30 ;  /* 0x0000001e26247228 */ /* 0x000fcc0000000000 */
[----:B------:R-:W-:Y:S02]  /*3ae0*/  DADD R42, R40, R42 ;  /* 0x00000000282a7229 */ /* 0x000fe4000000002a */
[----:B------:R-:W-:-:S08]  /*3af0*/  DFMA R40, R38, R30, -R36 ;  /* 0x0000001e2628722b */ /* 0x000fd00000000824 */
[----:B------:R-:W-:-:S08]  /*3b00*/  DFMA R34, R38, R34, R40 ;  /* 0x000000222622722b */ /* 0x000fd00000000028 */
[----:B------:R-:W-:-:S08]  /*3b10*/  DFMA R42, R42, R30, R34 ;  /* 0x0000001e2a2a722b */ /* 0x000fd00000000022 */
[----:B------:R-:W-:-:S08]  /*3b20*/  DADD R34, R36, R42 ;  /* 0x0000000024227229 */ /* 0x000fd0000000002a */
[--C-:B------:R-:W-:Y:S02]  /*3b30*/  DADD R30, R44, R34.reuse ;  /* 0x000000002c1e7229 */ /* 0x100fe40000000022 */
[----:B------:R-:W-:-:S06]  /*3b40*/  DADD R36, R36, -R34 ;  /* 0x0000000024247229 */ /* 0x000fcc0000000822 */
[----:B------:R-:W-:Y:S02]  /*3b50*/  DADD R44, R44, -R30 ;  /* 0x000000002c2c7229 */ /* 0x000fe4000000081e */
[----:B------:R-:W-:-:S06]  /*3b60*/  DADD R36, R42, R36 ;  /* 0x000000002a247229 */ /* 0x000fcc0000000024 */
[----:B------:R-:W-:-:S08]  /*3b70*/  DADD R44, R34, R44 ;  /* 0x00000000222c7229 */ /* 0x000fd0000000002c */
[----:B------:R-:W-:-:S08]  /*3b80*/  DADD R36, R36, R44 ;  /* 0x0000000024247229 */ /* 0x000fd0000000002c */
[----:B------:R-:W-:-:S08]  /*3b90*/  DADD R12, R12, R36 ;  /* 0x000000000c0c7229 */ /* 0x000fd00000000024 */
[----:B------:R-:W-:-:S08]  /*3ba0*/  DADD R34, R30, R12 ;  /* 0x000000001e227229 */ /* 0x000fd0000000000c */
[--C-:B------:R-:W-:Y:S02]  /*3bb0*/  DFMA R10, R16, UR8, R34.reuse ;  /* 0x00000008100a7c2b */ /* 0x100fe40008000022 */
[----:B------:R-:W-:-:S06]  /*3bc0*/  DADD R36, R30, -R34 ;  /* 0x000000001e247229 */ /* 0x000fcc0000000822 */
[----:B------:R-:W-:Y:S02]  /*3bd0*/  DFMA R30, R16, -UR8, R10 ;  /* 0x80000008101e7c2b */ /* 0x000fe4000800000a */
[----:B------:R-:W-:Y:S01]  /*3be0*/  DADD R36, R12, R36 ;  /* 0x000000000c247229 */ /* 0x000fe20000000024 */
[----:B------:R-:W-:Y:S01]  /*3bf0*/  IMAD.MOV.U32 R13, RZ, RZ, R9 ;  /* 0x000000ffff0d7224 */ /* 0x000fe200078e0009 */
[----:B------:R-:W-:-:S04]  /*3c00*/  MOV R12, R8 ;  /* 0x00000008000c7202 */ /* 0x000fc80000000f00 */
[----:B------:R-:W-:Y:S01]  /*3c10*/  DADD R30, -R34, R30 ;  /* 0x00000000221e7229 */ /* 0x000fe2000000011e */
[C---:B------:R-:W-:Y:S01]  /*3c20*/  IMAD.SHL.U32 R8, R13.reuse, 0x2, RZ ;  /* 0x000000020d087824 */ /* 0x040fe200078e00ff */
[----:B------:R-:W-:-:S04]  /*3c30*/  LOP3.LUT R9, R13, 0xff0fffff, RZ, 0xc0, !PT ;  /* 0xff0fffff0d097812 */ /* 0x000fc800078ec0ff */
[----:B------:R-:W-:Y:S02]  /*3c40*/  ISETP.GT.U32.AND P0, PT, R8, -0x2000001, PT ;  /* 0xfdffffff0800780c */ /* 0x000fe40003f04070 */
[----:B------:R-:W-:Y:S02]  /*3c50*/  DADD R30, R36, -R30 ;  /* 0x00000000241e7229 */ /* 0x000fe4000000081e */
[----:B------:R-:W-:-:S06]  /*3c60*/  SEL R13, R9, R13, P0 ;  /* 0x0000000d090d7207 */ /* 0x000fcc0000000000 */
[----:B------:R-:W-:-:S08]  /*3c70*/  DFMA R16, R16, UR10, R30 ;  /* 0x0000000a10107c2b */ /* 0x000fd0000800001e */
[----:B------:R-:W-:-:S08]  /*3c80*/  DADD R30, R10, R16 ;  /* 0x000000000a1e7229 */ /* 0x000fd00000000010 */
[----:B------:R-:W-:Y:S02]  /*3c90*/  DADD R10, R10, -R30 ;  /* 0x000000000a0a7229 */ /* 0x000fe4000000081e */
[----:B------:R-:W-:-:S06]  /*3ca0*/  DMUL R8, R30, R12 ;  /* 0x0000000c1e087228 */ /* 0x000fcc0000000000 */
[----:B------:R-:W-:Y:S02]  /*3cb0*/  DADD R10, R16, R10 ;  /* 0x00000000100a7229 */ /* 0x000fe4000000000a */
[----:B------:R-:W-:-:S08]  /*3cc0*/  DFMA R30, R30, R12, -R8 ;  /* 0x0000000c1e1e722b */ /* 0x000fd00000000808 */
[----:B------:R-:W-:Y:S01]  /*3cd0*/  DFMA R12, R10, R12, R30 ;  /* 0x0000000c0a0c722b */ /* 0x000fe2000000001e */
[----:B------:R-:W-:Y:S02]  /*3ce0*/  IMAD.MOV.U32 R30, RZ, RZ, 0x652b82fe ;  /* 0x652b82feff1e7424 */ /* 0x000fe400078e00ff */
[----:B------:R-:W-:-:S05]  /*3cf0*/  IMAD.MOV.U32 R31, RZ, RZ, 0x3ff71547 ;  /* 0x3ff71547ff1f7424 */ /* 0x000fca00078e00ff */
[----:B------:R-:W-:-:S08]  /*3d00*/  DADD R34, R8, R12 ;  /* 0x0000000008227229 */ /* 0x000fd0000000000c */
[----:B------:R-:W-:Y:S02]  /*3d10*/  DFMA R30, R34, R30, 6.75539944105574400000e+15 ;  /* 0x43380000221e742b */ /* 0x000fe4000000001e */
[----:B------:R-:W-:Y:S01]  /*3d20*/  FSETP.GEU.AND P0, PT, |R35|, 4.1917929649353027344, PT ;  /* 0x4086232b2300780b */ /* 0x000fe20003f0e200 */
[----:B------:R-:W-:-:S05]  /*3d30*/  DADD R8, R8, -R34 ;  /* 0x0000000008087229 */ /* 0x000fca0000000822 */
[----:B------:R-:W-:-:S03]  /*3d40*/  DADD R10, R30, -6.75539944105574400000e+15 ;  /* 0xc33800001e0a7429 */ /* 0x000fc60000000000 */
[----:B------:R-:W-:-:S05]  /*3d50*/  DADD R12, R12, R8 ;  /* 0x000000000c0c7229 */ /* 0x000fca0000000008 */
[----:B------:R-:W-:Y:S01]  /*3d60*/  DFMA R16, R10, -UR8, R34 ;  /* 0x800000080a107c2b */ /* 0x000fe20008000022 */
        /* <DEDUP_REMOVED lines=38> */
[C---:B------:R-:W-:Y:S02]  /*3fd0*/  DADD R16, R34.reuse, +INF ;  /* 0x7ff0000022107429 */ /* 0x040fe40000000000 */
[----:B------:R-:W-:-:S08]  /*3fe0*/  DSETP.GEU.AND P0, PT, R34, RZ, PT ;  /* 0x000000ff2200722a */ /* 0x000fd00003f0e000 */
[----:B------:R-:W-:Y:S02]  /*3ff0*/  FSEL R16, R16, RZ, P0 ;  /* 0x000000ff10107208 */ /* 0x000fe40000000000 */
[----:B------:R-:W-:Y:S02]  /*4000*/  @!P1 LEA.HI R8, R30, R30, RZ, 0x1 ;  /* 0x0000001e1e089211 */ /* 0x000fe400078f08ff */
[----:B------:R-:W-:Y:S02]  /*4010*/  FSEL R17, R17, RZ, P0 ;  /* 0x000000ff11117208 */ /* 0x000fe40000000000 */
[----:B------:R-:W-:-:S05]  /*4020*/  @!P1 SHF.R.S32.HI R8, RZ, 0x1, R8 ;  /* 0x00000001ff089819 */ /* 0x000fca0000011408 */
[----:B------:R-:W-:Y:S02]  /*4030*/  @!P1 IMAD.IADD R9, R30, 0x1, -R8 ;  /* 0x000000011e099824 */ /* 0x000fe400078e0a08 */
[----:B------:R-:W-:Y:S02]  /*4040*/  @!P1 IMAD R11, R8, 0x100000, R11 ;  /* 0x00100000080b9824 */ /* 0x000fe400078e020b */
[----:B------:R-:W-:Y:S01]  /*4050*/  @!P1 IMAD.MOV.U32 R8, RZ, RZ, RZ ;  /* 0x000000ffff089224 */ /* 0x000fe200078e00ff */
[----:B------:R-:W-:-:S06]  /*4060*/  @!P1 LEA R9, R9, 0x3ff00000, 0x14 ;  /* 0x3ff0000009099811 */ /* 0x000fcc00078ea0ff */
[----:B------:R-:W-:-:S11]  /*4070*/  @!P1 DMUL R16, R10, R8 ;  /* 0x000000080a109228 */ /* 0x000fd60000000000 */
.L_x_103:
[----:B------:R-:W-:Y:S01]  /*4080*/  DFMA R12, R12, R16, R16 ;  /* 0x000000100c0c722b */ /* 0x000fe20000000010 */
[----:B------:R-:W-:Y:S01]  /*4090*/  IMAD.MOV.U32 R10, RZ, RZ, R6 ;  /* 0x000000ffff0a7224 */ /* 0x000fe200078e0006 */
[----:B------:R-:W-:Y:S01]  /*40a0*/  DSETP.NEU.AND P0, PT, |R16|, +INF , PT ;  /* 0x7ff000001000742a */ /* 0x000fe20003f0d200 */
[----:B------:R-:W-:-:S07]  /*40b0*/  IMAD.MOV.U32 R11, RZ, RZ, 0x0 ;  /* 0x00000000ff0b7424 */ /* 0x000fce00078e00ff */
[----:B------:R-:W-:Y:S02]  /*40c0*/  FSEL R9, R16, R12, !P0 ;  /* 0x0000000c10097208 */ /* 0x000fe40004000000 */
[----:B------:R-:W-:Y:S01]  /*40d0*/  FSEL R8, R17, R13, !P0 ;  /* 0x0000000d11087208 */ /* 0x000fe20004000000 */
[----:B------:R-:W-:Y:S06]  /*40e0*/  RET.REL.NODEC R10 `(_Z13events_kernelPdS_iidS_S_) ;  /* 0xffffffbc0ac47950 */ /* 0x000fec0003c3ffff */
.L_x_104:
        /* <DEDUP_REMOVED lines=9> */
.L_x_107:


//--------------------- .nv.global.init           --------------------------
	.section	.nv.global.init,"aw",@progbits
	.align	4
.nv.global.init:
	.type		mrg32k3aM1SubSeq,@object
	.size		mrg32k3aM1SubSeq,(mrg32k3aM2SubSeq - mrg32k3aM1SubSeq)
mrg32k3aM1SubSeq:
        /*0000*/ 	.byte	0x0b, 0xcc, 0xee, 0x04, 0x73, 0x29, 0x8b, 0x6f, 0xf6, 0x53, 0x03, 0xf6, 0x23, 0xf6, 0xea, 0xda
        /* <DEDUP_REMOVED lines=125> */
	.type		mrg32k3aM2SubSeq,@object
	.size		mrg32k3aM2SubSeq,(mrg32k3aM1 - mrg32k3aM2SubSeq)
mrg32k3aM2SubSeq:
        /* <DEDUP_REMOVED lines=126> */
	.type		mrg32k3aM1,@object
	.size		mrg32k3aM1,(mrg32k3aM1Seq - mrg32k3aM1)
mrg32k3aM1:
        /* <DEDUP_REMOVED lines=144> */
	.type		mrg32k3aM1Seq,@object
	.size		mrg32k3aM1Seq,(mrg32k3aM2 - mrg32k3aM1Seq)
mrg32k3aM1Seq:
        /* <DEDUP_REMOVED lines=144> */
	.type		mrg32k3aM2,@object
	.size		mrg32k3aM2,(mrg32k3aM2Seq - mrg32k3aM2)
mrg32k3aM2:
        /* <DEDUP_REMOVED lines=144> */
	.type		mrg32k3aM2Seq,@object
	.size		mrg32k3aM2Seq,(precalc_xorwow_matrix - mrg32k3aM2Seq)
mrg32k3aM2Seq:
        /* <DEDUP_REMOVED lines=144> */
	.type		precalc_xorwow_matrix,@object
	.size		precalc_xorwow_matrix,(precalc_xorwow_offset_matrix - precalc_xorwow_matrix)
precalc_xorwow_matrix:
        /* <DEDUP_REMOVED lines=6400> */
	.type		precalc_xorwow_offset_matrix,@object
	.size		precalc_xorwow_offset_matrix,(.L_1 - precalc_xorwow_offset_matrix)
precalc_xorwow_offset_matrix:
        /* <DEDUP_REMOVED lines=6400> */
.L_1:


//--------------------- .nv.shared.reserved.0     --------------------------
	.section	.nv.shared.reserved.0,"aw",@nobits
	.weak		__nv_reservedSMEM_offset_0_alias
	.size		__nv_reservedSMEM_offset_0_alias, 0, 64
	.other		__nv_reservedSMEM_offset_0_alias,@"STO_CUDA_RESERVED_SHARED STV_DEFAULT"
__nv_reservedSMEM_offset_0_alias:
	.zero		0
	.zero		64


//--------------------- .nv.constant0._Z28generate_random_array_kerneliiPKdPdS1_Pi --------------------------
	.section	.nv.constant0._Z28generate_random_array_kerneliiPKdPdS1_Pi,"a",@progbits
	.sectionflags	@""
	.align	4
.nv.constant0._Z28generate_random_array_kerneliiPKdPdS1_Pi:
	.zero		936


//--------------------- .nv.constant0._Z13events_kernelPdS_iidS_S_ --------------------------
	.section	.nv.constant0._Z13events_kernelPdS_iidS_S_,"a",@progbits
	.sectionflags	@""
	.align	4
.nv.constant0._Z13events_kernelPdS_iidS_S_:
	.zero		944


//--------------------- SYMBOLS --------------------------

	.type		.nv.reservedSmem.offset0,@object
	.size		.nv.reservedSmem.offset0,0x4
